// auto-generated by cutlass_sweep.gemm — config: {"arch": "sm_90", "cluster_m": 8, "cluster_n": 1, "dtype": "e5m2", "dtype_b": "e5m2", "layout": "nt", "stages": 0, "tile_k": 64, "tile_m": 128, "tile_n": 64}
#include "cutlass/cutlass.h"
#include "cutlass/gemm/collective/collective_builder.hpp"
#include "cutlass/gemm/device/gemm_universal_adapter.h"
#include "cutlass/gemm/kernel/gemm_universal.hpp"
#include "cutlass/epilogue/collective/collective_builder.hpp"

using ElemA = cutlass::float_e5m2_t;
using ElemB = cutlass::float_e5m2_t;
using ElemCD = cutlass::float_e5m2_t;
using Acc  = float;
using TileShape    = cute::Shape<cute::_128, cute::_64, cute::_64>;
using ClusterShape = cute::Shape<cute::_8, cute::_1, cute::_1>;

using CollectiveEpilogue = typename cutlass::epilogue::collective::CollectiveBuilder<
    cutlass::arch::Sm90, cutlass::arch::OpClassTensorOp,
    TileShape, ClusterShape,
    cutlass::epilogue::collective::EpilogueTileAuto,
    Acc, Acc,
    ElemCD, cutlass::layout::RowMajor, 128 / cutlass::sizeof_bits<ElemCD>::value,
    ElemCD, cutlass::layout::RowMajor, 128 / cutlass::sizeof_bits<ElemCD>::value,
    cutlass::epilogue::collective::EpilogueScheduleAuto
  >::CollectiveOp;

using CollectiveMainloop = typename cutlass::gemm::collective::CollectiveBuilder<
    cutlass::arch::Sm90, cutlass::arch::OpClassTensorOp,
    ElemA, cutlass::layout::RowMajor, 128 / cutlass::sizeof_bits<ElemA>::value,
    ElemB, cutlass::layout::ColumnMajor, 128 / cutlass::sizeof_bits<ElemB>::value,
    Acc,
    TileShape, ClusterShape,
    cutlass::gemm::collective::StageCountAutoCarveout<static_cast<int>(sizeof(typename CollectiveEpilogue::SharedStorage))>,
    cutlass::gemm::collective::KernelScheduleAuto
  >::CollectiveOp;

using GemmKernel = cutlass::gemm::kernel::GemmUniversal<
    cute::Shape<int,int,int,int>,
    CollectiveMainloop,
    CollectiveEpilogue
>;
using Gemm = cutlass::gemm::device::GemmUniversalAdapter<GemmKernel>;

// Force the device kernel symbol into the cubin without needing a host main.
auto* _anchor = &cutlass::device_kernel<GemmKernel>;


// ===== COMPILED SASS (sm_90a) =====

	.target	sm_90a

	.elftype	@"ET_EXEC"


//--------------------- .note.nv.tkinfo           --------------------------
	.section	.note.nv.tkinfo,"",@"SHT_NOTE"
	.sectionflags	@"SHF_NOTE_NV_TKINFO"
	.tkinfo
        /*0018*/ 	.word	0x00000002
        /*0030*/ 	.string	""
        /*0030*/ 	.string	"ptxas"
        /*0030*/ 	.string	"Cuda compilation tools, release 13.0, V13.0.88"
        /*0030*/ 	.string	"Build cuda_13.0.r13.0/compiler.36424714_0"
        /*0030*/ 	.string	"-arch sm_90a -m 64 "



//--------------------- .note.nv.cuinfo           --------------------------
	.section	.note.nv.cuinfo,"",@"SHT_NOTE"
	.sectionflags	@"SHF_NOTE_NV_CUINFO"
        /*0018*/ 	.short	0x0002
        /*001a*/ 	.short	0x005a
        /*001c*/ 	.short	0x0082
	.zero		2


//--------------------- .nv.info                  --------------------------
	.section	.nv.info,"",@"SHT_CUDA_INFO"
	.align	4


	//----- nvinfo : EIATTR_REGCOUNT
	.align		4
        /*0000*/ 	.byte	0x04, 0x2f
        /*0002*/ 	.short	(.L_12 - .L_11)
	.align		4
.L_11:
        /*0004*/ 	.word	index@(_ZN7cutlass13device_kernelINS_4gemm6kernel13GemmUniversalIN4cute5tupleIJiiiiEEENS1_10collective13CollectiveMmaINS1_37MainloopSm90TmaGmmaWarpSpecializedFP8ILi18ENS5_IJNS4_1CILi8EEENSA_ILi1EEESC_EEENS1_35KernelTmaWarpSpecializedCooperativeEEENS5_IJNSA_ILi128EEENSA_ILi64EEESH_EEENS_12float_e5m2_tENS5_IJlSC_lEEESJ_SK_NS4_8TiledMMAINS4_8MMA_AtomIJNS4_4SM904GMMA30MMA_64x64x32_F32E5M2E5M2_SS_TNILNSO_7ScaleInE1ELSQ_1EEEEEENS4_6LayoutINS5_IJNSA_ILi2EEESC_SC_EEENS5_IJSC_NSA_ILi0EEESW_EEEEENS5_IJNS4_10UnderscoreESZ_SZ_EEEEENS4_13SM90_TMA_LOADENS4_14ComposedLayoutINS4_7SwizzleILi2ELi4ELi3EEENS4_18smem_ptr_flag_bitsILi8EEENST_INS5_IJSB_SH_EEENS5_IJSH_SC_EEEEEEEvNS4_8identityENS4_23SM90_TMA_LOAD_MULTICASTES1B_vS1C_EENS_8epilogue10collective6detail29Sm90TmaWarpSpecializedAdapterINS1G_15DefaultEpilogueISJ_SK_SK_NS1F_6thread17LinearCombinationISJ_Li1EffLNS1K_9ScaleType4KindE0ELNS_15FloatRoundStyleE2ESJ_EENS1_15EpilogueDefaultEEEEEvvEEEEvNT_6ParamsE)
        /*0008*/ 	.word	0x000000a8


	//----- nvinfo : EIATTR_FRAME_SIZE
	.align		4
.L_12:
        /*000c*/ 	.byte	0x04, 0x11
        /*000e*/ 	.short	(.L_14 - .L_13)
	.align		4
.L_13:
        /*0010*/ 	.word	index@(_ZN7cutlass13device_kernelINS_4gemm6kernel13GemmUniversalIN4cute5tupleIJiiiiEEENS1_10collective13CollectiveMmaINS1_37MainloopSm90TmaGmmaWarpSpecializedFP8ILi18ENS5_IJNS4_1CILi8EEENSA_ILi1EEESC_EEENS1_35KernelTmaWarpSpecializedCooperativeEEENS5_IJNSA_ILi128EEENSA_ILi64EEESH_EEENS_12float_e5m2_tENS5_IJlSC_lEEESJ_SK_NS4_8TiledMMAINS4_8MMA_AtomIJNS4_4SM904GMMA30MMA_64x64x32_F32E5M2E5M2_SS_TNILNSO_7ScaleInE1ELSQ_1EEEEEENS4_6LayoutINS5_IJNSA_ILi2EEESC_SC_EEENS5_IJSC_NSA_ILi0EEESW_EEEEENS5_IJNS4_10UnderscoreESZ_SZ_EEEEENS4_13SM90_TMA_LOADENS4_14ComposedLayoutINS4_7SwizzleILi2ELi4ELi3EEENS4_18smem_ptr_flag_bitsILi8EEENST_INS5_IJSB_SH_EEENS5_IJSH_SC_EEEEEEEvNS4_8identityENS4_23SM90_TMA_LOAD_MULTICASTES1B_vS1C_EENS_8epilogue10collective6detail29Sm90TmaWarpSpecializedAdapterINS1G_15DefaultEpilogueISJ_SK_SK_NS1F_6thread17LinearCombinationISJ_Li1EffLNS1K_9ScaleType4KindE0ELNS_15FloatRoundStyleE2ESJ_EENS1_15EpilogueDefaultEEEEEvvEEEEvNT_6ParamsE)
        /*0014*/ 	.word	0x00000000


	//----- nvinfo : EIATTR_MIN_STACK_SIZE
	.align		4
.L_14:
        /*0018*/ 	.byte	0x04, 0x12
        /*001a*/ 	.short	(.L_16 - .L_15)
	.align		4
.L_15:
        /*001c*/ 	.word	index@(_ZN7cutlass13device_kernelINS_4gemm6kernel13GemmUniversalIN4cute5tupleIJiiiiEEENS1_10collective13CollectiveMmaINS1_37MainloopSm90TmaGmmaWarpSpecializedFP8ILi18ENS5_IJNS4_1CILi8EEENSA_ILi1EEESC_EEENS1_35KernelTmaWarpSpecializedCooperativeEEENS5_IJNSA_ILi128EEENSA_ILi64EEESH_EEENS_12float_e5m2_tENS5_IJlSC_lEEESJ_SK_NS4_8TiledMMAINS4_8MMA_AtomIJNS4_4SM904GMMA30MMA_64x64x32_F32E5M2E5M2_SS_TNILNSO_7ScaleInE1ELSQ_1EEEEEENS4_6LayoutINS5_IJNSA_ILi2EEESC_SC_EEENS5_IJSC_NSA_ILi0EEESW_EEEEENS5_IJNS4_10UnderscoreESZ_SZ_EEEEENS4_13SM90_TMA_LOADENS4_14ComposedLayoutINS4_7SwizzleILi2ELi4ELi3EEENS4_18smem_ptr_flag_bitsILi8EEENST_INS5_IJSB_SH_EEENS5_IJSH_SC_EEEEEEEvNS4_8identityENS4_23SM90_TMA_LOAD_MULTICASTES1B_vS1C_EENS_8epilogue10collective6detail29Sm90TmaWarpSpecializedAdapterINS1G_15DefaultEpilogueISJ_SK_SK_NS1F_6thread17LinearCombinationISJ_Li1EffLNS1K_9ScaleType4KindE0ELNS_15FloatRoundStyleE2ESJ_EENS1_15EpilogueDefaultEEEEEvvEEEEvNT_6ParamsE)
        /*0020*/ 	.word	0x00000000
.L_16:


//--------------------- .nv.compat                --------------------------
	.section	.nv.compat,"",@"SHT_CUDA_COMPAT_INFO"
	.align	4
        /*0000*/ 	.byte	0x02, 0x09, 0x01, 0x00, 0x02, 0x02, 0x04, 0x00, 0x02, 0x05, 0x05, 0x00, 0x03, 0x07, 0x01, 0x01
        /*0010*/ 	.byte	0x02, 0x03, 0x01, 0x00, 0x02, 0x06, 0x01, 0x00, 0x04, 0x0b, 0x08, 0x00, 0x00, 0x00, 0x00, 0x00
        /*0020*/ 	.byte	0x00, 0x00, 0x00, 0x00


//--------------------- .nv.info._ZN7cutlass13device_kernelINS_4gemm6kernel13GemmUniversalIN4cute5tupleIJiiiiEEENS1_10collective13CollectiveMmaINS1_37MainloopSm90TmaGmmaWarpSpecializedFP8ILi18ENS5_IJNS4_1CILi8EEENSA_ILi1EEESC_EEENS1_35KernelTmaWarpSpecializedCooperativeEEENS5_IJNSA_ILi128EEENSA_ILi64EEESH_EEENS_12float_e5m2_tENS5_IJlSC_lEEESJ_SK_NS4_8TiledMMAINS4_8MMA_AtomIJNS4_4SM904GMMA30MMA_64x64x32_F32E5M2E5M2_SS_TNILNSO_7ScaleInE1ELSQ_1EEEEEENS4_6LayoutINS5_IJNSA_ILi2EEESC_SC_EEENS5_IJSC_NSA_ILi0EEESW_EEEEENS5_IJNS4_10UnderscoreESZ_SZ_EEEEENS4_13SM90_TMA_LOADENS4_14ComposedLayoutINS4_7SwizzleILi2ELi4ELi3EEENS4_18smem_ptr_flag_bitsILi8EEENST_INS5_IJSB_SH_EEENS5_IJSH_SC_EEEEEEEvNS4_8identityENS4_23SM90_TMA_LOAD_MULTICASTES1B_vS1C_EENS_8epilogue10collective6detail29Sm90TmaWarpSpecializedAdapterINS1G_15DefaultEpilogueISJ_SK_SK_NS1F_6thread17LinearCombinationISJ_Li1EffLNS1K_9ScaleType4KindE0ELNS_15FloatRoundStyleE2ESJ_EENS1_15EpilogueDefaultEEEEEvvEEEEvNT_6ParamsE --------------------------
	.section	.nv.info._ZN7cutlass13device_kernelINS_4gemm6kernel13GemmUniversalIN4cute5tupleIJiiiiEEENS1_10collective13CollectiveMmaINS1_37MainloopSm90TmaGmmaWarpSpecializedFP8ILi18ENS5_IJNS4_1CILi8EEENSA_ILi1EEESC_EEENS1_35KernelTmaWarpSpecializedCooperativeEEENS5_IJNSA_ILi128EEENSA_ILi64EEESH_EEENS_12float_e5m2_tENS5_IJlSC_lEEESJ_SK_NS4_8TiledMMAINS4_8MMA_AtomIJNS4_4SM904GMMA30MMA_64x64x32_F32E5M2E5M2_SS_TNILNSO_7ScaleInE1ELSQ_1EEEEEENS4_6LayoutINS5_IJNSA_ILi2EEESC_SC_EEENS5_IJSC_NSA_ILi0EEESW_EEEEENS5_IJNS4_10UnderscoreESZ_SZ_EEEEENS4_13SM90_TMA_LOADENS4_14ComposedLayoutINS4_7SwizzleILi2ELi4ELi3EEENS4_18smem_ptr_flag_bitsILi8EEENST_INS5_IJSB_SH_EEENS5_IJSH_SC_EEEEEEEvNS4_8identityENS4_23SM90_TMA_LOAD_MULTICASTES1B_vS1C_EENS_8epilogue10collective6detail29Sm90TmaWarpSpecializedAdapterINS1G_15DefaultEpilogueISJ_SK_SK_NS1F_6thread17LinearCombinationISJ_Li1EffLNS1K_9ScaleType4KindE0ELNS_15FloatRoundStyleE2ESJ_EENS1_15EpilogueDefaultEEEEEvvEEEEvNT_6ParamsE,"",@"SHT_CUDA_INFO"
	.sectionflags	@""
	.align	4


	//----- nvinfo : EIATTR_CUDA_API_VERSION
	.align		4
        /*0000*/ 	.byte	0x04, 0x37
        /*0002*/ 	.short	(.L_18 - .L_17)
.L_17:
        /*0004*/ 	.word	0x00000082


	//----- nvinfo : EIATTR_KPARAM_INFO
	.align		4
.L_18:
        /*0008*/ 	.byte	0x04, 0x17
        /*000a*/ 	.short	(.L_20 - .L_19)
.L_19:
        /*000c*/ 	.word	0x00000000
        /*0010*/ 	.short	0x0000
        /*0012*/ 	.short	0x0070
        /*0014*/ 	.byte	0x00, 0xf0, 0x01, 0x10


	//----- nvinfo : EIATTR_SPARSE_MMA_MASK
	.align		4
.L_20:
        /*0018*/ 	.byte	0x03, 0x50
        /*001a*/ 	.short	0x0000


	//----- nvinfo : EIATTR_MAXREG_COUNT
	.align		4
        /*001c*/ 	.byte	0x03, 0x1b
        /*001e*/ 	.short	0x00a8


	//----- nvinfo : EIATTR_NUM_BARRIERS
	.align		4
        /*0020*/ 	.byte	0x02, 0x4c
        /*0022*/ 	.byte	0x01
	.zero		1


	//----- nvinfo : EIATTR_MERCURY_ISA_VERSION
	.align		4
        /*0024*/ 	.byte	0x03, 0x5f
        /*0026*/ 	.short	0x0101


	//----- nvinfo : EIATTR_INT_WARP_WIDE_INSTR_OFFSETS
	.align		4
        /*0028*/ 	.byte	0x04, 0x31
        /*002a*/ 	.short	(.L_22 - .L_21)


	//   ....[0]....
.L_21:
        /*002c*/ 	.word	0x000006c0


	//   ....[1]....
        /*0030*/ 	.word	0x000006e0


	//   ....[2]....
        /*0034*/ 	.word	0x00000890


	//----- nvinfo : EIATTR_COOP_GROUP_MASK_REGIDS
	.align		4
.L_22:
        /*0038*/ 	.byte	0x04, 0x29
        /*003a*/ 	.short	(.L_24 - .L_23)


	//   ....[0]....
.L_23:
        /*003c*/ 	.word	0xffffffff


	//   ....[1]....
        /*0040*/ 	.word	0xffffffff


	//   ....[2]....
        /*0044*/ 	.word	0xffffffff


	//   ....[3]....
        /*0048*/ 	.word	0xffffffff


	//   ....[4]....
        /*004c*/ 	.word	0xffffffff


	//   ....[5]....
        /*0050*/ 	.word	0xffffffff


	//----- nvinfo : EIATTR_COOP_GROUP_INSTR_OFFSETS
	.align		4
.L_24:
        /*0054*/ 	.byte	0x04, 0x28
        /*0056*/ 	.short	(.L_26 - .L_25)


	//   ....[0]....
.L_25:
        /*0058*/ 	.word	0x00000060


	//   ....[1]....
        /*005c*/ 	.word	0x00000070


	//   ....[2]....
        /*0060*/ 	.word	0x00000130


	//   ....[3]....
        /*0064*/ 	.word	0x000004f0


	//   ....[4]....
        /*0068*/ 	.word	0x000009e0


	//   ....[5]....
        /*006c*/ 	.word	0x00001450


	//----- nvinfo : EIATTR_REG_RECONFIG
	.align		4
.L_26:
        /*0070*/ 	.byte	0x01, 0x54
	.zero		2


	//----- nvinfo : EIATTR_MBARRIER_INSTR_OFFSETS
	.align		4
        /*0074*/ 	.byte	0x04, 0x39
        /*0076*/ 	.short	(.L_28 - .L_27)


	//   ....[0]....
.L_27:
        /*0078*/ 	.word	0x00000280
        /*007c*/ 	.word	0x000000ff
        /*0080*/ 	.word	0x00000000
        /*0084*/ 	.short	0x0100
        /*0086*/ 	.byte	0x08
	.zero		1


	//   ....[1]....
        /*0088*/ 	.word	0x00000290
        /*008c*/ 	.word	0x000000ff
        /*0090*/ 	.word	0x00000090
        /*0094*/ 	.short	0x0100
        /*0096*/ 	.byte	0x08
	.zero		1


	//   ....[2]....
        /*0098*/ 	.word	0x000002a0
        /*009c*/ 	.word	0x000000ff
        /*00a0*/ 	.word	0x00000008
        /*00a4*/ 	.short	0x0100
        /*00a6*/ 	.byte	0x08
	.zero		1


	//   ....[3]....
        /*00a8*/ 	.word	0x000002b0
        /*00ac*/ 	.word	0x000000ff
        /*00b0*/ 	.word	0x00000098
        /*00b4*/ 	.short	0x0100
        /*00b6*/ 	.byte	0x08
	.zero		1


	//   ....[4]....
        /*00b8*/ 	.word	0x000002c0
        /*00bc*/ 	.word	0x000000ff
        /*00c0*/ 	.word	0x00000010
        /*00c4*/ 	.short	0x0100
        /*00c6*/ 	.byte	0x08
	.zero		1


	//   ....[5]....
        /*00c8*/ 	.word	0x000002d0
        /*00cc*/ 	.word	0x000000ff
        /*00d0*/ 	.word	0x000000a0
        /*00d4*/ 	.short	0x0100
        /*00d6*/ 	.byte	0x08
	.zero		1


	//   ....[6]....
        /*00d8*/ 	.word	0x000002e0
        /*00dc*/ 	.word	0x000000ff
        /*00e0*/ 	.word	0x00000018
        /*00e4*/ 	.short	0x0100
        /*00e6*/ 	.byte	0x08
	.zero		1


	//   ....[7]....
        /*00e8*/ 	.word	0x000002f0
        /*00ec*/ 	.word	0x000000ff
        /*00f0*/ 	.word	0x000000a8
        /*00f4*/ 	.short	0x0100
        /*00f6*/ 	.byte	0x08
	.zero		1


	//   ....[8]....
        /*00f8*/ 	.word	0x00000300
        /*00fc*/ 	.word	0x000000ff
        /*0100*/ 	.word	0x00000020
        /*0104*/ 	.short	0x0100
        /*0106*/ 	.byte	0x08
	.zero		1


	//   ....[9]....
        /*0108*/ 	.word	0x00000310
        /*010c*/ 	.word	0x000000ff
        /*0110*/ 	.word	0x000000b0
        /*0114*/ 	.short	0x0100
        /*0116*/ 	.byte	0x08
	.zero		1


	//   ....[10]....
        /*0118*/ 	.word	0x00000320
        /*011c*/ 	.word	0x000000ff
        /*0120*/ 	.word	0x00000028
        /*0124*/ 	.short	0x0100
        /*0126*/ 	.byte	0x08
	.zero		1


	//   ....[11]....
        /*0128*/ 	.word	0x00000330
        /*012c*/ 	.word	0x000000ff
        /*0130*/ 	.word	0x000000b8
        /*0134*/ 	.short	0x0100
        /*0136*/ 	.byte	0x08
	.zero		1


	//   ....[12]....
        /*0138*/ 	.word	0x00000340
        /*013c*/ 	.word	0x000000ff
        /*0140*/ 	.word	0x00000030
        /*0144*/ 	.short	0x0100
        /*0146*/ 	.byte	0x08
	.zero		1


	//   ....[13]....
        /*0148*/ 	.word	0x00000350
        /*014c*/ 	.word	0x000000ff
        /*0150*/ 	.word	0x000000c0
        /*0154*/ 	.short	0x0100
        /*0156*/ 	.byte	0x08
	.zero		1


	//   ....[14]....
        /*0158*/ 	.word	0x00000360
        /*015c*/ 	.word	0x000000ff
        /*0160*/ 	.word	0x00000038
        /*0164*/ 	.short	0x0100
        /*0166*/ 	.byte	0x08
	.zero		1


	//   ....[15]....
        /*0168*/ 	.word	0x00000370
        /*016c*/ 	.word	0x000000ff
        /*0170*/ 	.word	0x000000c8
        /*0174*/ 	.short	0x0100
        /*0176*/ 	.byte	0x08
	.zero		1


	//   ....[16]....
        /*0178*/ 	.word	0x00000380
        /*017c*/ 	.word	0x000000ff
        /*0180*/ 	.word	0x00000040
        /*0184*/ 	.short	0x0100
        /*0186*/ 	.byte	0x08
	.zero		1


	//   ....[17]....
        /*0188*/ 	.word	0x00000390
        /*018c*/ 	.word	0x000000ff
        /*0190*/ 	.word	0x000000d0
        /*0194*/ 	.short	0x0100
        /*0196*/ 	.byte	0x08
	.zero		1


	//   ....[18]....
        /*0198*/ 	.word	0x000003a0
        /*019c*/ 	.word	0x000000ff
        /*01a0*/ 	.word	0x00000048
        /*01a4*/ 	.short	0x0100
        /*01a6*/ 	.byte	0x08
	.zero		1


	//   ....[19]....
        /*01a8*/ 	.word	0x000003b0
        /*01ac*/ 	.word	0x000000ff
        /*01b0*/ 	.word	0x000000d8
        /*01b4*/ 	.short	0x0100
        /*01b6*/ 	.byte	0x08
	.zero		1


	//   ....[20]....
        /*01b8*/ 	.word	0x000003c0
        /*01bc*/ 	.word	0x000000ff
        /*01c0*/ 	.word	0x00000050
        /*01c4*/ 	.short	0x0100
        /*01c6*/ 	.byte	0x08
	.zero		1


	//   ....[21]....
        /*01c8*/ 	.word	0x000003d0
        /*01cc*/ 	.word	0x000000ff
        /*01d0*/ 	.word	0x000000e0
        /*01d4*/ 	.short	0x0100
        /*01d6*/ 	.byte	0x08
	.zero		1


	//   ....[22]....
        /*01d8*/ 	.word	0x000003e0
        /*01dc*/ 	.word	0x000000ff
        /*01e0*/ 	.word	0x00000058
        /*01e4*/ 	.short	0x0100
        /*01e6*/ 	.byte	0x08
	.zero		1


	//   ....[23]....
        /*01e8*/ 	.word	0x000003f0
        /*01ec*/ 	.word	0x000000ff
        /*01f0*/ 	.word	0x000000e8
        /*01f4*/ 	.short	0x0100
        /*01f6*/ 	.byte	0x08
	.zero		1


	//   ....[24]....
        /*01f8*/ 	.word	0x00000400
        /*01fc*/ 	.word	0x000000ff
        /*0200*/ 	.word	0x00000060
        /*0204*/ 	.short	0x0100
        /*0206*/ 	.byte	0x08
	.zero		1


	//   ....[25]....
        /*0208*/ 	.word	0x00000410
        /*020c*/ 	.word	0x000000ff
        /*0210*/ 	.word	0x000000f0
        /*0214*/ 	.short	0x0100
        /*0216*/ 	.byte	0x08
	.zero		1


	//   ....[26]....
        /*0218*/ 	.word	0x00000420
        /*021c*/ 	.word	0x000000ff
        /*0220*/ 	.word	0x00000068
        /*0224*/ 	.short	0x0100
        /*0226*/ 	.byte	0x08
	.zero		1


	//   ....[27]....
        /*0228*/ 	.word	0x00000430
        /*022c*/ 	.word	0x000000ff
        /*0230*/ 	.word	0x000000f8
        /*0234*/ 	.short	0x0100
        /*0236*/ 	.byte	0x08
	.zero		1


	//   ....[28]....
        /*0238*/ 	.word	0x00000440
        /*023c*/ 	.word	0x000000ff
        /*0240*/ 	.word	0x00000070
        /*0244*/ 	.short	0x0100
        /*0246*/ 	.byte	0x08
	.zero		1


	//   ....[29]....
        /*0248*/ 	.word	0x00000450
        /*024c*/ 	.word	0x000000ff
        /*0250*/ 	.word	0x00000100
        /*0254*/ 	.short	0x0100
        /*0256*/ 	.byte	0x08
	.zero		1


	//   ....[30]....
        /*0258*/ 	.word	0x00000460
        /*025c*/ 	.word	0x000000ff
        /*0260*/ 	.word	0x00000078
        /*0264*/ 	.short	0x0100
        /*0266*/ 	.byte	0x08
	.zero		1


	//   ....[31]....
        /*0268*/ 	.word	0x00000470
        /*026c*/ 	.word	0x000000ff
        /*0270*/ 	.word	0x00000108
        /*0274*/ 	.short	0x0100
        /*0276*/ 	.byte	0x08
	.zero		1


	//   ....[32]....
        /*0278*/ 	.word	0x00000480
        /*027c*/ 	.word	0x000000ff
        /*0280*/ 	.word	0x00000080
        /*0284*/ 	.short	0x0100
        /*0286*/ 	.byte	0x08
	.zero		1


	//   ....[33]....
        /*0288*/ 	.word	0x00000490
        /*028c*/ 	.word	0x000000ff
        /*0290*/ 	.word	0x00000110
        /*0294*/ 	.short	0x0100
        /*0296*/ 	.byte	0x08
	.zero		1


	//   ....[34]....
        /*0298*/ 	.word	0x000004a0
        /*029c*/ 	.word	0x000000ff
        /*02a0*/ 	.word	0x00000088
        /*02a4*/ 	.short	0x0100
        /*02a6*/ 	.byte	0x08
	.zero		1


	//   ....[35]....
        /*02a8*/ 	.word	0x000004b0
        /*02ac*/ 	.word	0x000000ff
        /*02b0*/ 	.word	0x00000118
        /*02b4*/ 	.short	0x0100
        /*02b6*/ 	.byte	0x08
	.zero		1


	//   ....[36]....
        /*02b8*/ 	.word	0x00000930
        /*02bc*/ 	.word	0x000000ff
        /*02c0*/ 	.word	0x00000130
        /*02c4*/ 	.short	0x0100
        /*02c6*/ 	.byte	0x06
	.zero		1


	//   ....[37]....
        /*02c8*/ 	.word	0x00000990
        /*02cc*/ 	.word	0x000000ff
        /*02d0*/ 	.word	0x00000138
        /*02d4*/ 	.short	0x0100
        /*02d6*/ 	.byte	0x06
	.zero		1


	//   ....[38]....
        /*02d8*/ 	.word	0x00001790
        /*02dc*/ 	.word	0x000000ff
        /*02e0*/ 	.word	0x00000000
        /*02e4*/ 	.short	0x010a
        /*02e6*/ 	.byte	0x06
	.zero		1


	//   ....[39]....
        /*02e8*/ 	.word	0x000017d0
        /*02ec*/ 	.word	0x000000ff
        /*02f0*/ 	.word	0x00000000
        /*02f4*/ 	.short	0x010a
        /*02f6*/ 	.byte	0x06
	.zero		1


	//   ....[40]....
        /*02f8*/ 	.word	0x00001e10
        /*02fc*/ 	.word	0x000000ff
        /*0300*/ 	.word	0x00000000
        /*0304*/ 	.short	0x010a
        /*0306*/ 	.byte	0x0c
	.zero		1


	//   ....[41]....
        /*0308*/ 	.word	0x00001e50
        /*030c*/ 	.word	0x000000ff
        /*0310*/ 	.word	0x00000000
        /*0314*/ 	.short	0x010a
        /*0316*/ 	.byte	0x0c
	.zero		1


	//   ....[42]....
        /*0318*/ 	.word	0x00002280
        /*031c*/ 	.word	0x0000000a
        /*0320*/ 	.word	0x00000000
        /*0324*/ 	.short	0x0101
        /*0326*/ 	.byte	0x3f
	.zero		1


	//   ....[43]....
        /*0328*/ 	.word	0x00002720
        /*032c*/ 	.word	0x00000008
        /*0330*/ 	.word	0x00000000
        /*0334*/ 	.short	0x0101
        /*0336*/ 	.byte	0x3f
	.zero		1


	//   ....[44]....
        /*0338*/ 	.word	0x00005fe0
        /*033c*/ 	.word	0x00000015
        /*0340*/ 	.word	0x00000090
        /*0344*/ 	.short	0x010a
        /*0346*/ 	.byte	0x3f
	.zero		1


	//   ....[45]....
        /*0348*/ 	.word	0x00006360
        /*034c*/ 	.word	0x00000008
        /*0350*/ 	.word	0x00000138
        /*0354*/ 	.short	0x0101
        /*0356*/ 	.byte	0x3f
	.zero		1


	//   ....[46]....
        /*0358*/ 	.word	0x00006a90
        /*035c*/ 	.word	0x00000007
        /*0360*/ 	.word	0x00000000
        /*0364*/ 	.short	0x010a
        /*0366*/ 	.byte	0x3f
	.zero		1


	//   ....[47]....
        /*0368*/ 	.word	0x00006b10
        /*036c*/ 	.word	0x00000008
        /*0370*/ 	.word	0x00000000
        /*0374*/ 	.short	0x010a
        /*0376*/ 	.byte	0x3f
	.zero		1


	//   ....[48]....
        /*0378*/ 	.word	0x00006ba0
        /*037c*/ 	.word	0x00000009
        /*0380*/ 	.word	0x00000000
        /*0384*/ 	.short	0x010a
        /*0386*/ 	.byte	0x3f
	.zero		1


	//   ....[49]....
        /*0388*/ 	.word	0x00006c30
        /*038c*/ 	.word	0x00000008
        /*0390*/ 	.word	0x00000000
        /*0394*/ 	.short	0x010a
        /*0396*/ 	.byte	0x3f
	.zero		1


	//   ....[50]....
        /*0398*/ 	.word	0x00006cc0
        /*039c*/ 	.word	0x00000009
        /*03a0*/ 	.word	0x00000000
        /*03a4*/ 	.short	0x010a
        /*03a6*/ 	.byte	0x3f
	.zero		1


	//   ....[51]....
        /*03a8*/ 	.word	0x00006d50
        /*03ac*/ 	.word	0x00000008
        /*03b0*/ 	.word	0x00000000
        /*03b4*/ 	.short	0x010a
        /*03b6*/ 	.byte	0x3f
	.zero		1


	//   ....[52]....
        /*03b8*/ 	.word	0x00006de0
        /*03bc*/ 	.word	0x00000009
        /*03c0*/ 	.word	0x00000000
        /*03c4*/ 	.short	0x010a
        /*03c6*/ 	.byte	0x3f
	.zero		1


	//   ....[53]....
        /*03c8*/ 	.word	0x00006e70
        /*03cc*/ 	.word	0x00000008
        /*03d0*/ 	.word	0x00000000
        /*03d4*/ 	.short	0x010a
        /*03d6*/ 	.byte	0x3f
	.zero		1


	//   ....[54]....
        /*03d8*/ 	.word	0x00006f00
        /*03dc*/ 	.word	0x00000009
        /*03e0*/ 	.word	0x00000000
        /*03e4*/ 	.short	0x010a
        /*03e6*/ 	.byte	0x3f
	.zero		1


	//   ....[55]....
        /*03e8*/ 	.word	0x00006f90
        /*03ec*/ 	.word	0x00000008
        /*03f0*/ 	.word	0x00000000
        /*03f4*/ 	.short	0x010a
        /*03f6*/ 	.byte	0x3f
	.zero		1


	//   ....[56]....
        /*03f8*/ 	.word	0x00007020
        /*03fc*/ 	.word	0x00000009
        /*0400*/ 	.word	0x00000000
        /*0404*/ 	.short	0x010a
        /*0406*/ 	.byte	0x3f
	.zero		1


	//   ....[57]....
        /*0408*/ 	.word	0x000070b0
        /*040c*/ 	.word	0x00000008
        /*0410*/ 	.word	0x00000000
        /*0414*/ 	.short	0x010a
        /*0416*/ 	.byte	0x3f
	.zero		1


	//   ....[58]....
        /*0418*/ 	.word	0x00007140
        /*041c*/ 	.word	0x00000009
        /*0420*/ 	.word	0x00000000
        /*0424*/ 	.short	0x010a
        /*0426*/ 	.byte	0x3f
	.zero		1


	//   ....[59]....
        /*0428*/ 	.word	0x000071d0
        /*042c*/ 	.word	0x00000008
        /*0430*/ 	.word	0x00000000
        /*0434*/ 	.short	0x010a
        /*0436*/ 	.byte	0x3f
	.zero		1


	//   ....[60]....
        /*0438*/ 	.word	0x00007260
        /*043c*/ 	.word	0x00000009
        /*0440*/ 	.word	0x00000000
        /*0444*/ 	.short	0x010a
        /*0446*/ 	.byte	0x3f
	.zero		1


	//   ....[61]....
        /*0448*/ 	.word	0x000072f0
        /*044c*/ 	.word	0x00000008
        /*0450*/ 	.word	0x00000000
        /*0454*/ 	.short	0x010a
        /*0456*/ 	.byte	0x3f
	.zero		1


	//   ....[62]....
        /*0458*/ 	.word	0x00007380
        /*045c*/ 	.word	0x0000000b
        /*0460*/ 	.word	0x00000000
        /*0464*/ 	.short	0x010a
        /*0466*/ 	.byte	0x3f
	.zero		1


	//   ....[63]....
        /*0468*/ 	.word	0x00007410
        /*046c*/ 	.word	0x00000003
        /*0470*/ 	.word	0x00000000
        /*0474*/ 	.short	0x010a
        /*0476*/ 	.byte	0x3f
	.zero		1


	//   ....[64]....
        /*0478*/ 	.word	0x00007480
        /*047c*/ 	.word	0x00000009
        /*0480*/ 	.word	0x00000000
        /*0484*/ 	.short	0x010a
        /*0486*/ 	.byte	0x3f
	.zero		1


	//   ....[65]....
        /*0488*/ 	.word	0x000074e0
        /*048c*/ 	.word	0x0000000b
        /*0490*/ 	.word	0x00000000
        /*0494*/ 	.short	0x010a
        /*0496*/ 	.byte	0x3f
	.zero		1


	//   ....[66]....
        /*0498*/ 	.word	0x000075b0
        /*049c*/ 	.word	0x00000015
        /*04a0*/ 	.word	0x00000090
        /*04a4*/ 	.short	0x010a
        /*04a6*/ 	.byte	0x3f
	.zero		1


	//   ....[67]....
        /*04a8*/ 	.word	0x00007680
        /*04ac*/ 	.word	0x00000007
        /*04b0*/ 	.word	0x00000000
        /*04b4*/ 	.short	0x010a
        /*04b6*/ 	.byte	0x3f
	.zero		1


	//   ....[68]....
        /*04b8*/ 	.word	0x000076d0
        /*04bc*/ 	.word	0x00000008
        /*04c0*/ 	.word	0x00000000
        /*04c4*/ 	.short	0x010a
        /*04c6*/ 	.byte	0x3f
	.zero		1


	//   ....[69]....
        /*04c8*/ 	.word	0x00007720
        /*04cc*/ 	.word	0x00000009
        /*04d0*/ 	.word	0x00000000
        /*04d4*/ 	.short	0x010a
        /*04d6*/ 	.byte	0x3f
	.zero		1


	//   ....[70]....
        /*04d8*/ 	.word	0x00007770
        /*04dc*/ 	.word	0x00000008
        /*04e0*/ 	.word	0x00000000
        /*04e4*/ 	.short	0x010a
        /*04e6*/ 	.byte	0x3f
	.zero		1


	//   ....[71]....
        /*04e8*/ 	.word	0x000077c0
        /*04ec*/ 	.word	0x00000009
        /*04f0*/ 	.word	0x00000000
        /*04f4*/ 	.short	0x010a
        /*04f6*/ 	.byte	0x3f
	.zero		1


	//   ....[72]....
        /*04f8*/ 	.word	0x00007810
        /*04fc*/ 	.word	0x00000008
        /*0500*/ 	.word	0x00000000
        /*0504*/ 	.short	0x010a
        /*0506*/ 	.byte	0x3f
	.zero		1


	//   ....[73]....
        /*0508*/ 	.word	0x00007860
        /*050c*/ 	.word	0x00000009
        /*0510*/ 	.word	0x00000000
        /*0514*/ 	.short	0x010a
        /*0516*/ 	.byte	0x3f
	.zero		1


	//   ....[74]....
        /*0518*/ 	.word	0x000078b0
        /*051c*/ 	.word	0x00000008
        /*0520*/ 	.word	0x00000000
        /*0524*/ 	.short	0x010a
        /*0526*/ 	.byte	0x3f
	.zero		1


	//   ....[75]....
        /*0528*/ 	.word	0x00007900
        /*052c*/ 	.word	0x00000009
        /*0530*/ 	.word	0x00000000
        /*0534*/ 	.short	0x010a
        /*0536*/ 	.byte	0x3f
	.zero		1


	//   ....[76]....
        /*0538*/ 	.word	0x00007950
        /*053c*/ 	.word	0x00000008
        /*0540*/ 	.word	0x00000000
        /*0544*/ 	.short	0x010a
        /*0546*/ 	.byte	0x3f
	.zero		1


	//   ....[77]....
        /*0548*/ 	.word	0x000079a0
        /*054c*/ 	.word	0x00000009
        /*0550*/ 	.word	0x00000000
        /*0554*/ 	.short	0x010a
        /*0556*/ 	.byte	0x3f
	.zero		1


	//   ....[78]....
        /*0558*/ 	.word	0x000079f0
        /*055c*/ 	.word	0x00000008
        /*0560*/ 	.word	0x00000000
        /*0564*/ 	.short	0x010a
        /*0566*/ 	.byte	0x3f
	.zero		1


	//   ....[79]....
        /*0568*/ 	.word	0x00007a40
        /*056c*/ 	.word	0x00000009
        /*0570*/ 	.word	0x00000000
        /*0574*/ 	.short	0x010a
        /*0576*/ 	.byte	0x3f
	.zero		1


	//   ....[80]....
        /*0578*/ 	.word	0x00007a90
        /*057c*/ 	.word	0x00000008
        /*0580*/ 	.word	0x00000000
        /*0584*/ 	.short	0x010a
        /*0586*/ 	.byte	0x3f
	.zero		1


	//   ....[81]....
        /*0588*/ 	.word	0x00007ae0
        /*058c*/ 	.word	0x00000009
        /*0590*/ 	.word	0x00000000
        /*0594*/ 	.short	0x010a
        /*0596*/ 	.byte	0x3f
	.zero		1


	//   ....[82]....
        /*0598*/ 	.word	0x00007b30
        /*059c*/ 	.word	0x00000008
        /*05a0*/ 	.word	0x00000000
        /*05a4*/ 	.short	0x010a
        /*05a6*/ 	.byte	0x3f
	.zero		1


	//   ....[83]....
        /*05a8*/ 	.word	0x00007b80
        /*05ac*/ 	.word	0x0000000b
        /*05b0*/ 	.word	0x00000000
        /*05b4*/ 	.short	0x010a
        /*05b6*/ 	.byte	0x3f
	.zero		1


	//----- nvinfo : EIATTR_NUM_MBARRIERS
	.align		4
.L_28:
        /*05b8*/ 	.byte	0x03, 0x38
        /*05ba*/ 	.short	0x0026


	//----- nvinfo : EIATTR_EXIT_INSTR_OFFSETS
	.align		4
        /*05bc*/ 	.byte	0x04, 0x1c
        /*05be*/ 	.short	(.L_30 - .L_29)


	//   ....[0]....
.L_29:
        /*05c0*/ 	.word	0x00000b40


	//   ....[1]....
        /*05c4*/ 	.word	0x00001320


	//   ....[2]....
        /*05c8*/ 	.word	0x000056f0


	//   ....[3]....
        /*05cc*/ 	.word	0x00005c50


	//   ....[4]....
        /*05d0*/ 	.word	0x00007460


	//----- nvinfo : EIATTR_MAX_THREADS
	.align		4
.L_30:
        /*05d4*/ 	.byte	0x04, 0x05
        /*05d6*/ 	.short	(.L_32 - .L_31)
.L_31:
        /*05d8*/ 	.word	0x00000180
        /*05dc*/ 	.word	0x00000001
        /*05e0*/ 	.word	0x00000001


	//----- nvinfo : EIATTR_CRS_STACK_SIZE
	.align		4
.L_32:
        /*05e4*/ 	.byte	0x04, 0x1e
        /*05e6*/ 	.short	(.L_34 - .L_33)
.L_33:
        /*05e8*/ 	.word	0x00000000


	//----- nvinfo : EIATTR_CBANK_PARAM_SIZE
	.align		4
.L_34:
        /*05ec*/ 	.byte	0x03, 0x19
        /*05ee*/ 	.short	0x0470


	//----- nvinfo : EIATTR_PARAM_CBANK
	.align		4
        /*05f0*/ 	.byte	0x04, 0x0a
        /*05f2*/ 	.short	(.L_36 - .L_35)
	.align		4
.L_35:
        /*05f4*/ 	.word	index@(.nv.constant0._ZN7cutlass13device_kernelINS_4gemm6kernel13GemmUniversalIN4cute5tupleIJiiiiEEENS1_10collective13CollectiveMmaINS1_37MainloopSm90TmaGmmaWarpSpecializedFP8ILi18ENS5_IJNS4_1CILi8EEENSA_ILi1EEESC_EEENS1_35KernelTmaWarpSpecializedCooperativeEEENS5_IJNSA_ILi128EEENSA_ILi64EEESH_EEENS_12float_e5m2_tENS5_IJlSC_lEEESJ_SK_NS4_8TiledMMAINS4_8MMA_AtomIJNS4_4SM904GMMA30MMA_64x64x32_F32E5M2E5M2_SS_TNILNSO_7ScaleInE1ELSQ_1EEEEEENS4_6LayoutINS5_IJNSA_ILi2EEESC_SC_EEENS5_IJSC_NSA_ILi0EEESW_EEEEENS5_IJNS4_10UnderscoreESZ_SZ_EEEEENS4_13SM90_TMA_LOADENS4_14ComposedLayoutINS4_7SwizzleILi2ELi4ELi3EEENS4_18smem_ptr_flag_bitsILi8EEENST_INS5_IJSB_SH_EEENS5_IJSH_SC_EEEEEEEvNS4_8identityENS4_23SM90_TMA_LOAD_MULTICASTES1B_vS1C_EENS_8epilogue10collective6detail29Sm90TmaWarpSpecializedAdapterINS1G_15DefaultEpilogueISJ_SK_SK_NS1F_6thread17LinearCombinationISJ_Li1EffLNS1K_9ScaleType4KindE0ELNS_15FloatRoundStyleE2ESJ_EENS1_15EpilogueDefaultEEEEEvvEEEEvNT_6ParamsE)
        /*05f8*/ 	.short	0x0210
        /*05fa*/ 	.short	0x0470


	//----- nvinfo : EIATTR_SW_WAR
	.align		4
.L_36:
        /*05fc*/ 	.byte	0x04, 0x36
        /*05fe*/ 	.short	(.L_38 - .L_37)
.L_37:
        /*0600*/ 	.word	0x00000008
.L_38:


//--------------------- .nv.callgraph             --------------------------
	.section	.nv.callgraph,"",@"SHT_CUDA_CALLGRAPH"
	.align	4
	.sectionentsize	8
	.align		4
        /*0000*/ 	.word	0x00000000
	.align		4
        /*0004*/ 	.word	0xffffffff
	.align		4
        /*0008*/ 	.word	0x00000000
	.align		4
        /*000c*/ 	.word	0xfffffffe
	.align		4
        /*0010*/ 	.word	0x00000000
	.align		4
        /*0014*/ 	.word	0xfffffffd
	.align		4
        /*0018*/ 	.word	0x00000000
	.align		4
        /*001c*/ 	.word	0xfffffffc


//--------------------- .nv.constant4             --------------------------
	.section	.nv.constant4,"a",@progbits
	.align	8
	.align		8
.nv.constant4:
        /*0000*/ 	.dword	_ZN40_INTERNAL_2d9cabed_4_k_cu_8a61f94c_294464cuda3std3__45__cpo5beginE
	.align		8
        /*0008*/ 	.dword	_ZN40_INTERNAL_2d9cabed_4_k_cu_8a61f94c_294464cuda3std3__45__cpo3endE
	.align		8
        /*0010*/ 	.dword	_ZN40_INTERNAL_2d9cabed_4_k_cu_8a61f94c_294464cuda3std3__45__cpo6cbeginE
	.align		8
        /*0018*/ 	.dword	_ZN40_INTERNAL_2d9cabed_4_k_cu_8a61f94c_294464cuda3std3__45__cpo4cendE
	.align		8
        /*0020*/ 	.dword	_ZN40_INTERNAL_2d9cabed_4_k_cu_8a61f94c_294464cuda3std3__442_GLOBAL__N__2d9cabed_4_k_cu_8a61f94c_294466ignoreE
	.align		8
        /*0028*/ 	.dword	_ZN40_INTERNAL_2d9cabed_4_k_cu_8a61f94c_294464cuda3std3__419piecewise_constructE
	.align		8
        /*0030*/ 	.dword	_ZN40_INTERNAL_2d9cabed_4_k_cu_8a61f94c_294464cuda3std3__48in_placeE
	.align		8
        /*0038*/ 	.dword	_ZN40_INTERNAL_2d9cabed_4_k_cu_8a61f94c_294464cuda3std6ranges3__45__cpo4swapE
	.align		8
        /*0040*/ 	.dword	_ZN40_INTERNAL_2d9cabed_4_k_cu_8a61f94c_294464cuda3std6ranges3__45__cpo9iter_moveE
	.align		8
        /*0048*/ 	.dword	_ZN40_INTERNAL_2d9cabed_4_k_cu_8a61f94c_294464cute7productE
	.align		8
        /*0050*/ 	.dword	_ZN40_INTERNAL_2d9cabed_4_k_cu_8a61f94c_294464cute1_E


//--------------------- .text._ZN7cutlass13device_kernelINS_4gemm6kernel13GemmUniversalIN4cute5tupleIJiiiiEEENS1_10collective13CollectiveMmaINS1_37MainloopSm90TmaGmmaWarpSpecializedFP8ILi18ENS5_IJNS4_1CILi8EEENSA_ILi1EEESC_EEENS1_35KernelTmaWarpSpecializedCooperativeEEENS5_IJNSA_ILi128EEENSA_ILi64EEESH_EEENS_12float_e5m2_tENS5_IJlSC_lEEESJ_SK_NS4_8TiledMMAINS4_8MMA_AtomIJNS4_4SM904GMMA30MMA_64x64x32_F32E5M2E5M2_SS_TNILNSO_7ScaleInE1ELSQ_1EEEEEENS4_6LayoutINS5_IJNSA_ILi2EEESC_SC_EEENS5_IJSC_NSA_ILi0EEESW_EEEEENS5_IJNS4_10UnderscoreESZ_SZ_EEEEENS4_13SM90_TMA_LOADENS4_14ComposedLayoutINS4_7SwizzleILi2ELi4ELi3EEENS4_18smem_ptr_flag_bitsILi8EEENST_INS5_IJSB_SH_EEENS5_IJSH_SC_EEEEEEEvNS4_8identityENS4_23SM90_TMA_LOAD_MULTICASTES1B_vS1C_EENS_8epilogue10collective6detail29Sm90TmaWarpSpecializedAdapterINS1G_15DefaultEpilogueISJ_SK_SK_NS1F_6thread17LinearCombinationISJ_Li1EffLNS1K_9ScaleType4KindE0ELNS_15FloatRoundStyleE2ESJ_EENS1_15EpilogueDefaultEEEEEvvEEEEvNT_6ParamsE --------------------------
	.section	.text._ZN7cutlass13device_kernelINS_4gemm6kernel13GemmUniversalIN4cute5tupleIJiiiiEEENS1_10collective13CollectiveMmaINS1_37MainloopSm90TmaGmmaWarpSpecializedFP8ILi18ENS5_IJNS4_1CILi8EEENSA_ILi1EEESC_EEENS1_35KernelTmaWarpSpecializedCooperativeEEENS5_IJNSA_ILi128EEENSA_ILi64EEESH_EEENS_12float_e5m2_tENS5_IJlSC_lEEESJ_SK_NS4_8TiledMMAINS4_8MMA_AtomIJNS4_4SM904GMMA30MMA_64x64x32_F32E5M2E5M2_SS_TNILNSO_7ScaleInE1ELSQ_1EEEEEENS4_6LayoutINS5_IJNSA_ILi2EEESC_SC_EEENS5_IJSC_NSA_ILi0EEESW_EEEEENS5_IJNS4_10UnderscoreESZ_SZ_EEEEENS4_13SM90_TMA_LOADENS4_14ComposedLayoutINS4_7SwizzleILi2ELi4ELi3EEENS4_18smem_ptr_flag_bitsILi8EEENST_INS5_IJSB_SH_EEENS5_IJSH_SC_EEEEEEEvNS4_8identityENS4_23SM90_TMA_LOAD_MULTICASTES1B_vS1C_EENS_8epilogue10collective6detail29Sm90TmaWarpSpecializedAdapterINS1G_15DefaultEpilogueISJ_SK_SK_NS1F_6thread17LinearCombinationISJ_Li1EffLNS1K_9ScaleType4KindE0ELNS_15FloatRoundStyleE2ESJ_EENS1_15EpilogueDefaultEEEEEvvEEEEvNT_6ParamsE,"ax",@progbits
	.align	128
.text._ZN7cutlass13device_kernelINS_4gemm6kernel13GemmUniversalIN4cute5tupleIJiiiiEEENS1_10collective13CollectiveMmaINS1_37MainloopSm90TmaGmmaWarpSpecializedFP8ILi18ENS5_IJNS4_1CILi8EEENSA_ILi1EEESC_EEENS1_35KernelTmaWarpSpecializedCooperativeEEENS5_IJNSA_ILi128EEENSA_ILi64EEESH_EEENS_12float_e5m2_tENS5_IJlSC_lEEESJ_SK_NS4_8TiledMMAINS4_8MMA_AtomIJNS4_4SM904GMMA30MMA_64x64x32_F32E5M2E5M2_SS_TNILNSO_7ScaleInE1ELSQ_1EEEEEENS4_6LayoutINS5_IJNSA_ILi2EEESC_SC_EEENS5_IJSC_NSA_ILi0EEESW_EEEEENS5_IJNS4_10UnderscoreESZ_SZ_EEEEENS4_13SM90_TMA_LOADENS4_14ComposedLayoutINS4_7SwizzleILi2ELi4ELi3EEENS4_18smem_ptr_flag_bitsILi8EEENST_INS5_IJSB_SH_EEENS5_IJSH_SC_EEEEEEEvNS4_8identityENS4_23SM90_TMA_LOAD_MULTICASTES1B_vS1C_EENS_8epilogue10collective6detail29Sm90TmaWarpSpecializedAdapterINS1G_15DefaultEpilogueISJ_SK_SK_NS1F_6thread17LinearCombinationISJ_Li1EffLNS1K_9ScaleType4KindE0ELNS_15FloatRoundStyleE2ESJ_EENS1_15EpilogueDefaultEEEEEvvEEEEvNT_6ParamsE:
        .type           _ZN7cutlass13device_kernelINS_4gemm6kernel13GemmUniversalIN4cute5tupleIJiiiiEEENS1_10collective13CollectiveMmaINS1_37MainloopSm90TmaGmmaWarpSpecializedFP8ILi18ENS5_IJNS4_1CILi8EEENSA_ILi1EEESC_EEENS1_35KernelTmaWarpSpecializedCooperativeEEENS5_IJNSA_ILi128EEENSA_ILi64EEESH_EEENS_12float_e5m2_tENS5_IJlSC_lEEESJ_SK_NS4_8TiledMMAINS4_8MMA_AtomIJNS4_4SM904GMMA30MMA_64x64x32_F32E5M2E5M2_SS_TNILNSO_7ScaleInE1ELSQ_1EEEEEENS4_6LayoutINS5_IJNSA_ILi2EEESC_SC_EEENS5_IJSC_NSA_ILi0EEESW_EEEEENS5_IJNS4_10UnderscoreESZ_SZ_EEEEENS4_13SM90_TMA_LOADENS4_14ComposedLayoutINS4_7SwizzleILi2ELi4ELi3EEENS4_18smem_ptr_flag_bitsILi8EEENST_INS5_IJSB_SH_EEENS5_IJSH_SC_EEEEEEEvNS4_8identityENS4_23SM90_TMA_LOAD_MULTICASTES1B_vS1C_EENS_8epilogue10collective6detail29Sm90TmaWarpSpecializedAdapterINS1G_15DefaultEpilogueISJ_SK_SK_NS1F_6thread17LinearCombinationISJ_Li1EffLNS1K_9ScaleType4KindE0ELNS_15FloatRoundStyleE2ESJ_EENS1_15EpilogueDefaultEEEEEvvEEEEvNT_6ParamsE,@function
        .size           _ZN7cutlass13device_kernelINS_4gemm6kernel13GemmUniversalIN4cute5tupleIJiiiiEEENS1_10collective13CollectiveMmaINS1_37MainloopSm90TmaGmmaWarpSpecializedFP8ILi18ENS5_IJNS4_1CILi8EEENSA_ILi1EEESC_EEENS1_35KernelTmaWarpSpecializedCooperativeEEENS5_IJNSA_ILi128EEENSA_ILi64EEESH_EEENS_12float_e5m2_tENS5_IJlSC_lEEESJ_SK_NS4_8TiledMMAINS4_8MMA_AtomIJNS4_4SM904GMMA30MMA_64x64x32_F32E5M2E5M2_SS_TNILNSO_7ScaleInE1ELSQ_1EEEEEENS4_6LayoutINS5_IJNSA_ILi2EEESC_SC_EEENS5_IJSC_NSA_ILi0EEESW_EEEEENS5_IJNS4_10UnderscoreESZ_SZ_EEEEENS4_13SM90_TMA_LOADENS4_14ComposedLayoutINS4_7SwizzleILi2ELi4ELi3EEENS4_18smem_ptr_flag_bitsILi8EEENST_INS5_IJSB_SH_EEENS5_IJSH_SC_EEEEEEEvNS4_8identityENS4_23SM90_TMA_LOAD_MULTICASTES1B_vS1C_EENS_8epilogue10collective6detail29Sm90TmaWarpSpecializedAdapterINS1G_15DefaultEpilogueISJ_SK_SK_NS1F_6thread17LinearCombinationISJ_Li1EffLNS1K_9ScaleType4KindE0ELNS_15FloatRoundStyleE2ESJ_EENS1_15EpilogueDefaultEEEEEvvEEEEvNT_6ParamsE,(.L_x_171 - _ZN7cutlass13device_kernelINS_4gemm6kernel13GemmUniversalIN4cute5tupleIJiiiiEEENS1_10collective13CollectiveMmaINS1_37MainloopSm90TmaGmmaWarpSpecializedFP8ILi18ENS5_IJNS4_1CILi8EEENSA_ILi1EEESC_EEENS1_35KernelTmaWarpSpecializedCooperativeEEENS5_IJNSA_ILi128EEENSA_ILi64EEESH_EEENS_12float_e5m2_tENS5_IJlSC_lEEESJ_SK_NS4_8TiledMMAINS4_8MMA_AtomIJNS4_4SM904GMMA30MMA_64x64x32_F32E5M2E5M2_SS_TNILNSO_7ScaleInE1ELSQ_1EEEEEENS4_6LayoutINS5_IJNSA_ILi2EEESC_SC_EEENS5_IJSC_NSA_ILi0EEESW_EEEEENS5_IJNS4_10UnderscoreESZ_SZ_EEEEENS4_13SM90_TMA_LOADENS4_14ComposedLayoutINS4_7SwizzleILi2ELi4ELi3EEENS4_18smem_ptr_flag_bitsILi8EEENST_INS5_IJSB_SH_EEENS5_IJSH_SC_EEEEEEEvNS4_8identityENS4_23SM90_TMA_LOAD_MULTICASTES1B_vS1C_EENS_8epilogue10collective6detail29Sm90TmaWarpSpecializedAdapterINS1G_15DefaultEpilogueISJ_SK_SK_NS1F_6thread17LinearCombinationISJ_Li1EffLNS1K_9ScaleType4KindE0ELNS_15FloatRoundStyleE2ESJ_EENS1_15EpilogueDefaultEEEEEvvEEEEvNT_6ParamsE)
        .other          _ZN7cutlass13device_kernelINS_4gemm6kernel13GemmUniversalIN4cute5tupleIJiiiiEEENS1_10collective13CollectiveMmaINS1_37MainloopSm90TmaGmmaWarpSpecializedFP8ILi18ENS5_IJNS4_1CILi8EEENSA_ILi1EEESC_EEENS1_35KernelTmaWarpSpecializedCooperativeEEENS5_IJNSA_ILi128EEENSA_ILi64EEESH_EEENS_12float_e5m2_tENS5_IJlSC_lEEESJ_SK_NS4_8TiledMMAINS4_8MMA_AtomIJNS4_4SM904GMMA30MMA_64x64x32_F32E5M2E5M2_SS_TNILNSO_7ScaleInE1ELSQ_1EEEEEENS4_6LayoutINS5_IJNSA_ILi2EEESC_SC_EEENS5_IJSC_NSA_ILi0EEESW_EEEEENS5_IJNS4_10UnderscoreESZ_SZ_EEEEENS4_13SM90_TMA_LOADENS4_14ComposedLayoutINS4_7SwizzleILi2ELi4ELi3EEENS4_18smem_ptr_flag_bitsILi8EEENST_INS5_IJSB_SH_EEENS5_IJSH_SC_EEEEEEEvNS4_8identityENS4_23SM90_TMA_LOAD_MULTICASTES1B_vS1C_EENS_8epilogue10collective6detail29Sm90TmaWarpSpecializedAdapterINS1G_15DefaultEpilogueISJ_SK_SK_NS1F_6thread17LinearCombinationISJ_Li1EffLNS1K_9ScaleType4KindE0ELNS_15FloatRoundStyleE2ESJ_EENS1_15EpilogueDefaultEEEEEvvEEEEvNT_6ParamsE,@"STO_CUDA_ENTRY STV_DEFAULT"
_ZN7cutlass13device_kernelINS_4gemm6kernel13GemmUniversalIN4cute5tupleIJiiiiEEENS1_10collective13CollectiveMmaINS1_37MainloopSm90TmaGmmaWarpSpecializedFP8ILi18ENS5_IJNS4_1CILi8EEENSA_ILi1EEESC_EEENS1_35KernelTmaWarpSpecializedCooperativeEEENS5_IJNSA_ILi128EEENSA_ILi64EEESH_EEENS_12float_e5m2_tENS5_IJlSC_lEEESJ_SK_NS4_8TiledMMAINS4_8MMA_AtomIJNS4_4SM904GMMA30MMA_64x64x32_F32E5M2E5M2_SS_TNILNSO_7ScaleInE1ELSQ_1EEEEEENS4_6LayoutINS5_IJNSA_ILi2EEESC_SC_EEENS5_IJSC_NSA_ILi0EEESW_EEEEENS5_IJNS4_10UnderscoreESZ_SZ_EEEEENS4_13SM90_TMA_LOADENS4_14ComposedLayoutINS4_7SwizzleILi2ELi4ELi3EEENS4_18smem_ptr_flag_bitsILi8EEENST_INS5_IJSB_SH_EEENS5_IJSH_SC_EEEEEEEvNS4_8identityENS4_23SM90_TMA_LOAD_MULTICASTES1B_vS1C_EENS_8epilogue10collective6detail29Sm90TmaWarpSpecializedAdapterINS1G_15DefaultEpilogueISJ_SK_SK_NS1F_6thread17LinearCombinationISJ_Li1EffLNS1K_9ScaleType4KindE0ELNS_15FloatRoundStyleE2ESJ_EENS1_15EpilogueDefaultEEEEEvvEEEEvNT_6ParamsE:
[----:B------:R-:W-:Y:S01]  /*0000*/  LDC R1, c[0x0][0x28] ;  /* 0x00000a00ff017b82 */ /* 0x000fe20000000800 */
[----:B------:R-:W0:Y:S01]  /*0010*/  S2R R0, SR_TID.X ;  /* 0x0000000000007919 */ /* 0x000e220000002100 */
[----:B------:R-:W-:Y:S01]  /*0020*/  ELECT P0, URZ, PT ;  /* 0x00000000003f782f */ /* 0x000fe20003800000 */
[----:B------:R-:W-:Y:S01]  /*0030*/  BSSY B0, `(.L_x_0) ;  /* 0x000000f000007945 */ /* 0x000fe20003800000 */
[--C-:B0-----:R-:W-:Y:S02]  /*0040*/  SHF.R.U32.HI R2, RZ, 0x5, R0.reuse ;  /* 0x00000005ff027819 */ /* 0x101fe40000011600 */
[----:B------:R-:W-:-:S03]  /*0050*/  SHF.R.U32.HI R3, RZ, 0x7, R0 ;  /* 0x00000007ff037819 */ /* 0x000fc60000011600 */
[----:B------:R-:W0:Y:S04]  /*0060*/  SHFL.IDX PT, R7, R2, RZ, 0x1f ;  /* 0x00001fff02077589 */ /* 0x000e2800000e0000 */
[----:B------:R1:W2:Y:S01]  /*0070*/  SHFL.IDX PT, R4, R3, RZ, 0x1f ;  /* 0x00001fff03047589 */ /* 0x0002a200000e0000 */
[----:B0-----:R-:W-:-:S13]  /*0080*/  ISETP.NE.OR P0, PT, R7, RZ, !P0 ;  /* 0x000000ff0700720c */ /* 0x001fda0004705670 */
[----:B-12---:R-:W-:Y:S05]  /*0090*/  @P0 BRA `(.L_x_1) ;  /* 0x0000000000200947 */ /* 0x006fea0003800000 */
[----:B------:R-:W-:Y:S02]  /*00a0*/  ULDC.64 UR4, c[0x0][0x198] ;  /* 0x0000660000047ab9 */ /* 0x000fe40000000a00 */
[----:B------:R-:W-:Y:S02]  /*00b0*/  UIADD3 UR6, UP0, UR4, 0xf0, URZ ;  /* 0x000000f004067890 */ /* 0x000fe4000ff1e03f */
[----:B------:R-:W-:Y:S02]  /*00c0*/  UIADD3 UR4, UP1, UR4, 0x1f0, URZ ;  /* 0x000001f004047890 */ /* 0x000fe4000ff3e03f */
[----:B------:R-:W-:Y:S02]  /*00d0*/  UIADD3.X UR7, URZ, UR5, URZ, UP0, !UPT ;  /* 0x000000053f077290 */ /* 0x000fe400087fe43f */
[----:B------:R-:W-:-:S07]  /*00e0*/  UIADD3.X UR5, URZ, UR5, URZ, UP1, !UPT ;  /* 0x000000053f057290 */ /* 0x000fce0008ffe43f */
[----:B------:R0:W-:Y:S02]  /*00f0*/  UTMACCTL.PF [UR6] ;  /* 0x00000000060079b9 */ /* 0x0001e40008040000 */
[----:B------:R0:W-:Y:S02]  /*0100*/  UTMACCTL.PF [UR4] ;  /* 0x00000000040079b9 */ /* 0x0001e40008040000 */
[----:B0-----:R-:W-:Y:S01]  /*0110*/  NOP ;  /* 0x0000000000007918 */ /* 0x001fe20000000000 */
.L_x_1:
[----:B------:R-:W-:Y:S05]  /*0120*/  BSYNC B0 ;  /* 0x0000000000007941 */ /* 0x000fea0003800000 */
.L_x_0:
[----:B------:R-:W0:Y:S01]  /*0130*/  SHFL.IDX PT, R3, R2, RZ, 0x1f ;  /* 0x00001fff02037589 */ /* 0x000e2200000e0000 */
[----:B------:R-:W-:-:S04]  /*0140*/  SHF.R.S32.HI R5, RZ, 0x1f, R0 ;  /* 0x0000001fff057819 */ /* 0x000fc80000011400 */
[----:B------:R-:W-:-:S04]  /*0150*/  LEA.HI R5, R5, R0, RZ, 0x7 ;  /* 0x0000000005057211 */ /* 0x000fc800078f38ff */
[----:B------:R-:W-:Y:S02]  /*0160*/  LOP3.LUT R5, R5, 0xffffff80, RZ, 0xc0, !PT ;  /* 0xffffff8005057812 */ /* 0x000fe400078ec0ff */
[----:B0-----:R-:W-:-:S13]  /*0170*/  ISETP.NE.AND P0, PT, R3, RZ, PT ;  /* 0x000000ff0300720c */ /* 0x001fda0003f05270 */
[----:B------:R-:W-:Y:S05]  /*0180*/  @P0 BRA `(.L_x_2) ;  /* 0x0000000000d40947 */ /* 0x000fea0003800000 */
[----:B------:R-:W-:Y:S01]  /*0190*/  ELECT P0, URZ, PT ;  /* 0x00000000003f782f */ /* 0x000fe20003800000 */
[----:B------:R-:W-:-:S12]  /*01a0*/  BSSY B0, `(.L_x_2) ;  /* 0x0000033000007945 */ /* 0x000fd80003800000 */
[----:B------:R-:W-:Y:S05]  /*01b0*/  @!P0 BRA `(.L_x_3) ;  /* 0x0000000000c48947 */ /* 0x000fea0003800000 */
[----:B------:R-:W0:Y:S01]  /*01c0*/  S2UR UR8, SR_CgaCtaId ;  /* 0x00000000000879c3 */ /* 0x000e220000008800 */
[----:B------:R-:W-:Y:S01]  /*01d0*/  UMOV UR4, 0x400 ;  /* 0x0000040000047882 */ /* 0x000fe20000000000 */
[----:B------:R-:W-:Y:S01]  /*01e0*/  UMOV UR5, 0x1 ;  /* 0x0000000100057882 */ /* 0x000fe20000000000 */
[----:B------:R-:W-:Y:S02]  /*01f0*/  UMOV UR6, 0x10 ;  /* 0x0000001000067882 */ /* 0x000fe40000000000 */
[----:B------:R-:W-:-:S04]  /*0200*/  UIADD3 UR6, -UR6, 0x100000, URZ ;  /* 0x0010000006067890 */ /* 0x000fc8000fffe13f */
[----:B------:R-:W-:Y:S02]  /*0210*/  USHF.L.U32 UR7, UR6, 0xb, URZ ;  /* 0x0000000b06077899 */ /* 0x000fe4000800063f */
[----:B------:R-:W-:Y:S02]  /*0220*/  USHF.L.U32 UR6, UR6, 0x1, URZ ;  /* 0x0000000106067899 */ /* 0x000fe4000800063f */
[----:B0-----:R-:W-:Y:S02]  /*0230*/  ULEA UR8, UR8, UR4, 0x18 ;  /* 0x0000000408087291 */ /* 0x001fe4000f8ec03f */
[----:B------:R-:W-:-:S04]  /*0240*/  UIADD3 UR4, -UR5, 0x100000, URZ ;  /* 0x0010000005047890 */ /* 0x000fc8000fffe13f */
[----:B------:R-:W-:Y:S02]  /*0250*/  USHF.L.U32 UR5, UR4, 0xb, URZ ;  /* 0x0000000b04057899 */ /* 0x000fe4000800063f */
[----:B------:R-:W-:Y:S01]  /*0260*/  USHF.L.U32 UR4, UR4, 0x1, URZ ;  /* 0x0000000104047899 */ /* 0x000fe2000800063f */
[----:B------:R-:W0:Y:S11]  /*0270*/  FENCE.VIEW.ASYNC.S ;  /* 0x00000000000073c6 */ /* 0x000e360000000000 */
[----:B0-----:R0:W1:Y:S01]  /*0280*/  SYNCS.EXCH.64 URZ, [UR8], UR4 ;  /* 0x00000004083f75b2 */ /* 0x0010620008000100 */
[----:B------:R0:W2:Y:S01]  /*0290*/  SYNCS.EXCH.64 URZ, [UR8+0x90], UR6 ;  /* 0x00009006083f75b2 */ /* 0x0000a20008000100 */
[----:B------:R0:W3:Y:S01]  /*02a0*/  SYNCS.EXCH.64 URZ, [UR8+0x8], UR4 ;  /* 0x00000804083f75b2 */ /* 0x0000e20008000100 */
[----:B------:R0:W4:Y:S01]  /*02b0*/  SYNCS.EXCH.64 URZ, [UR8+0x98], UR6 ;  /* 0x00009806083f75b2 */ /* 0x0001220008000100 */
[----:B------:R0:W0:Y:S01]  /*02c0*/  SYNCS.EXCH.64 URZ, [UR8+0x10], UR4 ;  /* 0x00001004083f75b2 */ /* 0x0000220008000100 */
        /* <DEDUP_REMOVED lines=31> */
[----:B-1234-:R-:W-:Y:S01]  /*04c0*/  NOP ;  /* 0x0000000000007918 */ /* 0x01efe20000000000 */
.L_x_3:
[----:B0-----:R-:W-:Y:S05]  /*04d0*/  BSYNC B0 ;  /* 0x0000000000007941 */ /* 0x001fea0003800000 */
.L_x_2:
[----:B------:R-:W-:Y:S01]  /*04e0*/  IMAD.IADD R5, R0, 0x1, -R5 ;  /* 0x0000000100057824 */ /* 0x000fe200078e0a05 */
[----:B------:R-:W0:Y:S01]  /*04f0*/  SHFL.IDX PT, R2, R2, RZ, 0x1f ;  /* 0x00001fff02027589 */ /* 0x000e2200000e0000 */
[----:B------:R-:W1:Y:S01]  /*0500*/  S2UR UR8, SR_CTAID.X ;  /* 0x00000000000879c3 */ /* 0x000e620000002500 */
[----:B------:R-:W-:Y:S01]  /*0510*/  ELECT P0, URZ, PT ;  /* 0x00000000003f782f */ /* 0x000fe20003800000 */
[----:B------:R-:W-:Y:S01]  /*0520*/  NOP ;  /* 0x0000000000007918 */ /* 0x000fe20000000000 */
[----:B------:R-:W-:Y:S01]  /*0530*/  SHF.R.S32.HI R6, RZ, 0x1f, R5 ;  /* 0x0000001fff067819 */ /* 0x000fe20000011405 */
[----:B------:R-:W2:Y:S01]  /*0540*/  S2R R8, SR_CTAID.Y ;  /* 0x0000000000087919 */ /* 0x000ea20000002600 */
[----:B------:R-:W-:Y:S01]  /*0550*/  ULDC UR4, c[0x0][0x150] ;  /* 0x0000540000047ab9 */ /* 0x000fe20000000800 */
[----:B------:R-:W-:Y:S01]  /*0560*/  NOP ;  /* 0x0000000000007918 */ /* 0x000fe20000000000 */
[----:B------:R-:W-:Y:S01]  /*0570*/  LEA.HI R6, R6, R5, RZ, 0x3 ;  /* 0x0000000506067211 */ /* 0x000fe200078f18ff */
[----:B------:R-:W3:Y:S01]  /*0580*/  LDC R13, c[0x0][0x144] ;  /* 0x00005100ff0d7b82 */ /* 0x000ee20000000800 */
[----:B------:R-:W-:-:S02]  /*0590*/  ISETP.NE.AND P3, PT, R4, RZ, PT ;  /* 0x000000ff0400720c */ /* 0x000fc40003f65270 */
[--C-:B------:R-:W-:Y:S02]  /*05a0*/  SHF.R.S32.HI R10, RZ, 0x3, R6.reuse ;  /* 0x00000003ff0a7819 */ /* 0x100fe40000011406 */
[----:B------:R-:W-:Y:S02]  /*05b0*/  SHF.R.S32.HI R11, RZ, 0x1f, R6 ;  /* 0x0000001fff0b7819 */ /* 0x000fe40000011406 */
[----:B------:R-:W-:Y:S01]  /*05c0*/  SHF.R.S32.HI R6, RZ, 0x1f, R3 ;  /* 0x0000001fff067819 */ /* 0x000fe20000011403 */
[----:B------:R-:W4:Y:S01]  /*05d0*/  LDC R15, c[0x0][0x140] ;  /* 0x00005000ff0f7b82 */ /* 0x000f220000000800 */
[----:B------:R-:W-:Y:S02]  /*05e0*/  LEA.HI R11, R11, R10, RZ, 0x2 ;  /* 0x0000000a0b0b7211 */ /* 0x000fe400078f10ff */
[----:B------:R-:W-:Y:S02]  /*05f0*/  LEA.HI R6, R6, R3, RZ, 0x2 ;  /* 0x0000000306067211 */ /* 0x000fe400078f10ff */
[----:B------:R-:W-:-:S02]  /*0600*/  LOP3.LUT R11, R11, 0xfffffffc, RZ, 0xc0, !PT ;  /* 0xfffffffc0b0b7812 */ /* 0x000fc400078ec0ff */
[----:B------:R-:W-:Y:S02]  /*0610*/  LOP3.LUT R6, R6, 0x3ffffffc, RZ, 0xc0, !PT ;  /* 0x3ffffffc06067812 */ /* 0x000fe400078ec0ff */
[----:B0-----:R-:W-:Y:S01]  /*0620*/  ISETP.NE.OR P0, PT, R2, RZ, !P0 ;  /* 0x000000ff0200720c */ /* 0x001fe20004705670 */
[----:B------:R-:W-:Y:S01]  /*0630*/  IMAD.IADD R11, R10, 0x1, -R11 ;  /* 0x000000010a0b7824 */ /* 0x000fe200078e0a0b */
[----:B-1----:R-:W-:Y:S01]  /*0640*/  I2FP.F32.U32 R2, UR8 ;  /* 0x0000000800027c45 */ /* 0x002fe20008201000 */
[----:B------:R-:W-:-:S04]  /*0650*/  IMAD.IADD R6, R3, 0x1, -R6 ;  /* 0x0000000103067824 */ /* 0x000fc800078e0a06 */
[----:B------:R-:W-:Y:S01]  /*0660*/  FMUL R10, R2, UR4 ;  /* 0x00000004020a7c20 */ /* 0x000fe20008400000 */
[----:B------:R-:W-:Y:S01]  /*0670*/  IMAD R6, R6, 0x4, R11 ;  /* 0x0000000406067824 */ /* 0x000fe200078e020b */
[----:B------:R-:W-:Y:S01]  /*0680*/  ULDC UR4, c[0x0][0x154] ;  /* 0x0000550000047ab9 */ /* 0x000fe20000000800 */
[----:B------:R-:W0:Y:S02]  /*0690*/  LDC R11, c[0x0][0x148] ;  /* 0x00005200ff0b7b82 */ /* 0x000e240000000800 */
[C---:B------:R-:W-:Y:S01]  /*06a0*/  IMAD.SHL.U32 R3, R6.reuse, 0x4, RZ ;  /* 0x0000000406037824 */ /* 0x040fe200078e00ff */
[----:B------:R-:W1:Y:S01]  /*06b0*/  F2I.U32.TRUNC.NTZ R10, R10 ;  /* 0x0000000a000a7305 */ /* 0x000e62000020f000 */
[----:B------:R-:W-:Y:S01]  /*06c0*/  VOTEU.ALL UP0, P0 ;  /* 0x00000000003f7886 */ /* 0x000fe20000000000 */
[----:B----4-:R-:W-:Y:S01]  /*06d0*/  ISETP.EQ.U32.AND P2, PT, R15, 0x1, PT ;  /* 0x000000010f00780c */ /* 0x010fe20003f42070 */
[----:B------:R-:W-:Y:S01]  /*06e0*/  VOTEU.ALL UP1, P0 ;  /* 0x00000000003f7886 */ /* 0x000fe20000020000 */
[----:B------:R-:W-:-:S02]  /*06f0*/  LOP3.LUT R3, R6, 0xc, R3, 0x78, !PT ;  /* 0x0000000c06037812 */ /* 0x000fc400078e7803 */
[----:B--2---:R-:W-:Y:S01]  /*0700*/  I2FP.F32.U32 R6, R8 ;  /* 0x0000000800067245 */ /* 0x004fe20000201000 */
[----:B------:R-:W2:Y:S01]  /*0710*/  @!UP0 S2UR UR7, SR_CgaCtaId ;  /* 0x00000000000789c3 */ /* 0x000ea20000008800 */
[----:B------:R-:W-:Y:S01]  /*0720*/  SHF.R.S32.HI R2, RZ, 0x1f, R3 ;  /* 0x0000001fff027819 */ /* 0x000fe20000011403 */
[----:B------:R-:W-:Y:S02]  /*0730*/  @!UP0 UMOV UR6, 0x400 ;  /* 0x0000040000068882 */ /* 0x000fe40000000000 */
[----:B------:R-:W-:Y:S01]  /*0740*/  FMUL R14, R6, UR4 ;  /* 0x00000004060e7c20 */ /* 0x000fe20008400000 */
[----:B------:R-:W-:Y:S01]  /*0750*/  LEA.HI R6, R2, R3, RZ, 0x3 ;  /* 0x0000000302067211 */ /* 0x000fe200078f18ff */
[----:B------:R-:W-:Y:S01]  /*0760*/  UMOV UR4, 0x20 ;  /* 0x0000002000047882 */ /* 0x000fe20000000000 */
[----:B------:R-:W-:Y:S01]  /*0770*/  SHF.R.S32.HI R2, RZ, 0x1f, R7 ;  /* 0x0000001fff027819 */ /* 0x000fe20000011407 */
[----:B-1----:R-:W-:Y:S01]  /*0780*/  IMAD.MOV R16, RZ, RZ, -R10 ;  /* 0x000000ffff107224 */ /* 0x002fe200078e0a0a */
[----:B------:R-:W-:Y:S01]  /*0790*/  LOP3.LUT R12, R6, 0xfffffff8, RZ, 0xc0, !PT ;  /* 0xfffffff8060c7812 */ /* 0x000fe200078ec0ff */
[----:B------:R-:W1:Y:S01]  /*07a0*/  F2I.U32.TRUNC.NTZ R14, R14 ;  /* 0x0000000e000e7305 */ /* 0x000e62000020f000 */
[----:B------:R-:W-:Y:S01]  /*07b0*/  LEA.HI R2, R2, R7, RZ, 0x2 ;  /* 0x0000000702027211 */ /* 0x000fe200078f10ff */
[----:B---3--:R-:W-:Y:S01]  /*07c0*/  IMAD R10, R13, R16, UR8 ;  /* 0x000000080d0a7e24 */ /* 0x008fe2000f8e0210 */
[----:B------:R-:W-:-:S04]  /*07d0*/  @!UP0 UIADD3 UR4, -UR4, 0x100000, URZ ;  /* 0x0010000004048890 */ /* 0x000fc8000fffe13f */
[----:B------:R-:W-:Y:S02]  /*07e0*/  @!UP0 USHF.L.U32 UR5, UR4, 0xb, URZ ;  /* 0x0000000b04058899 */ /* 0x000fe4000800063f */
[----:B------:R-:W-:Y:S01]  /*07f0*/  @!UP0 USHF.L.U32 UR4, UR4, 0x1, URZ ;  /* 0x0000000104048899 */ /* 0x000fe2000800063f */
[----:B------:R-:W-:Y:S01]  /*0800*/  IMAD.IADD R13, R3, 0x1, -R12 ;  /* 0x00000001030d7824 */ /* 0x000fe200078e0a0c */
[----:B------:R-:W-:Y:S01]  /*0810*/  LOP3.LUT R2, R2, 0xfffffffc, RZ, 0xc0, !PT ;  /* 0xfffffffc02027812 */ /* 0x000fe200078ec0ff */
[----:B------:R-:W-:-:S03]  /*0820*/  VIADD R16, R4, 0xffffffff ;  /* 0xffffffff04107836 */ /* 0x000fc60000000000 */
[----:B------:R-:W-:Y:S01]  /*0830*/  ISETP.NE.AND P4, PT, R13, R10, PT ;  /* 0x0000000a0d00720c */ /* 0x000fe20003f85270 */
[----:B------:R-:W-:Y:S01]  /*0840*/  IMAD.IADD R7, R7, 0x1, -R2 ;  /* 0x0000000107077824 */ /* 0x000fe200078e0a02 */
[----:B------:R-:W-:Y:S01]  /*0850*/  ISETP.GE.U32.AND P6, PT, R16, 0x2, PT ;  /* 0x000000021000780c */ /* 0x000fe20003fc6070 */
[----:B--2---:R-:W-:Y:S01]  /*0860*/  @!UP0 ULEA UR6, UR7, UR6, 0x18 ;  /* 0x0000000607068291 */ /* 0x004fe2000f8ec03f */
[----:B-1----:R-:W-:Y:S02]  /*0870*/  IMAD.MOV R20, RZ, RZ, -R14 ;  /* 0x000000ffff147224 */ /* 0x002fe400078e0a0e */
[----:B------:R-:W-:Y:S01]  /*0880*/  ISETP.NE.AND P1, PT, R7, 0x3, PT ;  /* 0x000000030700780c */ /* 0x000fe20003f25270 */
[----:B------:R-:W-:Y:S01]  /*0890*/  VOTEU.ALL UP0, P0 ;  /* 0x00000000003f7886 */ /* 0x000fe20000000000 */
[----:B------:R-:W-:Y:S01]  /*08a0*/  LOP3.LUT P0, RZ, R5, 0x7, RZ, 0xc0, !PT ;  /* 0x0000000705ff7812 */ /* 0x000fe2000780c0ff */
[----:B0-----:R-:W-:Y:S01]  /*08b0*/  IMAD R13, R11, R20, R8 ;  /* 0x000000140b0d7224 */ /* 0x001fe200078e0208 */
[----:B------:R-:W-:-:S03]  /*08c0*/  ISETP.EQ.OR P1, PT, R7, RZ, !P1 ;  /* 0x000000ff0700720c */ /* 0x000fc60004f22670 */
[----:B------:R-:W-:Y:S02]  /*08d0*/  @P4 SHF.R.S32.HI R6, RZ, 0x3, R6 ;  /* 0x00000003ff064819 */ /* 0x000fe40000011406 */
[----:B------:R-:W-:Y:S02]  /*08e0*/  ISETP.LT.U32.AND P0, PT, R3, 0x8, !P0 ;  /* 0x000000080300780c */ /* 0x000fe40004701070 */
[----:B------:R-:W-:Y:S01]  /*08f0*/  @P4 ISETP.NE.AND P5, PT, R6, R13, PT ;  /* 0x0000000d0600420c */ /* 0x000fe20003fa5270 */
[----:B------:R-:W-:Y:S01]  /*0900*/  IMAD.MOV.U32 R6, RZ, RZ, 0x1 ;  /* 0x00000001ff067424 */ /* 0x000fe200078e00ff */
[----:B------:R-:W-:Y:S01]  /*0910*/  ISETP.EQ.AND P1, PT, R4, RZ, P1 ;  /* 0x000000ff0400720c */ /* 0x000fe20000f22270 */
[----:B------:R-:W0:Y:S02]  /*0920*/  FENCE.VIEW.ASYNC.S ;  /* 0x00000000000073c6 */ /* 0x000e240000000000 */
[----:B0-----:R0:W1:Y:S01]  /*0930*/  @!UP0 SYNCS.EXCH.64 URZ, [UR6+0x130], UR4 ;  /* 0x00013004063f85b2 */ /* 0x0010620008000100 */
[----:B------:R-:W-:-:S02]  /*0940*/  SEL R5, RZ, 0x1, !P0 ;  /* 0x00000001ff057807 */ /* 0x000fc40004000000 */
[----:B------:R-:W-:Y:S02]  /*0950*/  @P4 SEL R6, RZ, 0x1, P5 ;  /* 0x00000001ff064807 */ /* 0x000fe40002800000 */
[----:B------:R-:W-:Y:S02]  /*0960*/  SEL R2, RZ, 0x1, !P1 ;  /* 0x00000001ff027807 */ /* 0x000fe40004800000 */
[----:B------:R-:W-:Y:S02]  /*0970*/  LOP3.LUT R6, R6, R5, RZ, 0xc0, !PT ;  /* 0x0000000506067212 */ /* 0x000fe400078ec0ff */
[----:B------:R-:W-:Y:S01]  /*0980*/  SEL R2, R2, 0x2, P6 ;  /* 0x0000000202027807 */ /* 0x000fe20003000000 */
[----:B------:R0:W2:Y:S01]  /*0990*/  @!UP1 SYNCS.EXCH.64 URZ, [UR6+0x138], UR4 ;  /* 0x00013804063f95b2 */ /* 0x0000a20008000100 */
[----:B------:R-:W-:Y:S01]  /*09a0*/  NOP ;  /* 0x0000000000007918 */ /* 0x000fe20000000000 */
[----:B------:R-:W-:Y:S05]  /*09b0*/  @!P2 BRA `(.L_x_4) ;  /* 0x000000000008a947 */ /* 0x000fea0003800000 */
[----:B-12---:R-:W-:Y:S01]  /*09c0*/  UCGABAR_ARV ;  /* 0x00000000000079c7 */ /* 0x006fe20008000000 */
[----:B------:R-:W-:Y:S05]  /*09d0*/  BRA `(.L_x_5) ;  /* 0x0000000000047947 */ /* 0x000fea0003800000 */
.L_x_4:
[----:B-12---:R-:W-:Y:S01]  /*09e0*/  NOP ;  /* 0x0000000000007918 */ /* 0x006fe20000000000 */
.L_x_5:
[----:B------:R-:W1:Y:S01]  /*09f0*/  LDC R4, c[0x0][0x65c] ;  /* 0x00019700ff047b82 */ /* 0x000e620000000800 */
[----:B------:R-:W-:Y:S01]  /*0a00*/  IMAD.MOV.U32 R5, RZ, RZ, RZ ;  /* 0x000000ffff057224 */ /* 0x000fe200078e00ff */
[----:B-1----:R-:W-:Y:S01]  /*0a10*/  ISETP.NE.AND P4, PT, R4, 0x1, PT ;  /* 0x000000010400780c */ /* 0x002fe20003f85270 */
[----:B------:R-:W-:-:S12]  /*0a20*/  IMAD.U32 R4, RZ, RZ, UR8 ;  /* 0x00000008ff047e24 */ /* 0x000fd8000f8e00ff */
[----:B------:R-:W1:Y:S01]  /*0a30*/  @P4 LDC R15, c[0x0][0x10] ;  /* 0x00000400ff0f4b82 */ /* 0x000e620000000800 */
[----:B------:R-:W-:Y:S02]  /*0a40*/  @P4 IMAD.MOV.U32 R9, RZ, RZ, RZ ;  /* 0x000000ffff094224 */ /* 0x000fe400078e00ff */
[----:B------:R-:W-:-:S05]  /*0a50*/  @P4 IMAD.MOV.U32 R17, RZ, RZ, RZ ;  /* 0x000000ffff114224 */ /* 0x000fca00078e00ff */
[----:B------:R-:W2:Y:S01]  /*0a60*/  @!P4 LDC R13, c[0x0][0xc] ;  /* 0x00000300ff0dcb82 */ /* 0x000ea20000000800 */
[----:B-1----:R-:W-:-:S04]  /*0a70*/  @P4 IMAD.WIDE.U32 R14, R15, UR8, R8 ;  /* 0x000000080f0e4c25 */ /* 0x002fc8000f8e0008 */
[----:B--2---:R-:W-:-:S04]  /*0a80*/  @!P4 IMAD.WIDE.U32 R12, R8, R13, R4 ;  /* 0x0000000d080cc225 */ /* 0x004fc800078e0004 */
[----:B------:R-:W-:Y:S02]  /*0a90*/  @P4 IMAD.MOV.U32 R4, RZ, RZ, R14 ;  /* 0x000000ffff044224 */ /* 0x000fe400078e000e */
[----:B------:R-:W-:Y:S02]  /*0aa0*/  @P4 IMAD.IADD R5, R15, 0x1, R17 ;  /* 0x000000010f054824 */ /* 0x000fe400078e0211 */
[----:B------:R-:W-:Y:S02]  /*0ab0*/  @!P4 IMAD.MOV.U32 R4, RZ, RZ, R12 ;  /* 0x000000ffff04c224 */ /* 0x000fe400078e000c */
[----:B------:R-:W-:Y:S01]  /*0ac0*/  @!P4 IMAD.MOV.U32 R5, RZ, RZ, R13 ;  /* 0x000000ffff05c224 */ /* 0x000fe200078e000d */
[----:B------:R-:W-:Y:S06]  /*0ad0*/  @!P2 BRA `(.L_x_6) ;  /* 0x00000000000ca947 */ /* 0x000fec0003800000 */
[----:B------:R-:W-:Y:S01]  /*0ae0*/  UCGABAR_WAIT ;  /* 0x0000000000007dc7 */ /* 0x000fe20008000000 */
[----:B------:R-:W-:Y:S01]  /*0af0*/  CCTL.IVALL ;  /* 0x00000000ff00798f */ /* 0x000fe20002000000 */
[----:B------:R-:W-:Y:S05]  /*0b00*/  BRA `(.L_x_7) ;  /* 0x0000000000047947 */ /* 0x000fea0003800000 */
.L_x_6:
[----:B------:R-:W-:Y:S06]  /*0b10*/  BAR.SYNC.DEFER_BLOCKING 0x0 ;  /* 0x0000000000007b1d */ /* 0x000fec0000010000 */
.L_x_7:
[----:B------:R-:W-:Y:S05]  /*0b20*/  @!P3 BRA `(.L_x_8) ;  /* 0x0000004800f4b947 */ /* 0x000fea0003800000 */
[----:B------:R-:W-:-:S13]  /*0b30*/  ISETP.GT.U32.AND P0, PT, R16, 0x1, PT ;  /* 0x000000011000780c */ /* 0x000fda0003f04070 */
[----:B0-----:R-:W-:Y:S05]  /*0b40*/  @P0 EXIT ;  /* 0x000000000000094d */ /* 0x001fea0003800000 */
[----:B------:R-:W-:Y:S01]  /*0b50*/  ULDC.64 UR4, c[0x0][0x650] ;  /* 0x0001940000047ab9 */ /* 0x000fe20000000a00 */
[----:B------:R-:W-:Y:S01]  /*0b60*/  PRMT R14, RZ, 0x7610, R14 ;  /* 0x00007610ff0e7816 */ /* 0x000fe2000000000e */
[----:B------:R-:W-:Y:S01]  /*0b70*/  IMAD.MOV.U32 R71, RZ, RZ, -0x1 ;  /* 0xffffffffff477424 */ /* 0x000fe200078e00ff */
[----:B------:R-:W-:Y:S01]  /*0b80*/  ISETP.GE.U32.AND P0, PT, R4, UR4, PT ;  /* 0x0000000404007c0c */ /* 0x000fe2000bf06070 */
[----:B------:R-:W-:Y:S02]  /*0b90*/  IMAD.MOV.U32 R15, RZ, RZ, -0x1 ;  /* 0xffffffffff0f7424 */ /* 0x000fe400078e00ff */
[----:B------:R-:W-:Y:S01]  /*0ba0*/  IMAD.MOV.U32 R73, RZ, RZ, -0x1 ;  /* 0xffffffffff497424 */ /* 0x000fe200078e00ff */
[----:B------:R-:W-:-:S13]  /*0bb0*/  ISETP.GE.U32.AND.EX P0, PT, R5, UR5, PT, P0 ;  /* 0x0000000505007c0c */ /* 0x000fda000bf06100 */
[----:B------:R-:W-:Y:S05]  /*0bc0*/  @P0 BRA `(.L_x_9) ;  /* 0x0000000400240947 */ /* 0x000fea0003800000 */
[----:B------:R-:W0:Y:S01]  /*0bd0*/  LDC.64 R22, c[0x0][0x628] ;  /* 0x00018a00ff167b82 */ /* 0x000e220000000a00 */
[----:B------:R-:W-:Y:S02]  /*0be0*/  IMAD.MOV.U32 R12, RZ, RZ, R4 ;  /* 0x000000ffff0c7224 */ /* 0x000fe400078e0004 */
[----:B------:R-:W-:-:S05]  /*0bf0*/  IMAD.MOV.U32 R13, RZ, RZ, R5 ;  /* 0x000000ffff0d7224 */ /* 0x000fca00078e0005 */
[----:B------:R-:W1:Y:S08]  /*0c00*/  LDC R18, c[0x0][0x630] ;  /* 0x00018c00ff127b82 */ /* 0x000e700000000800 */
[----:B------:R-:W2:Y:S01]  /*0c10*/  LDC.64 R24, c[0x0][0x620] ;  /* 0x00018800ff187b82 */ /* 0x000ea20000000a00 */
[----:B0-----:R-:W-:-:S04]  /*0c20*/  ISETP.NE.U32.AND P0, PT, R22, RZ, PT ;  /* 0x000000ff1600720c */ /* 0x001fc80003f05070 */
[----:B------:R-:W-:-:S13]  /*0c30*/  ISETP.NE.AND.EX P0, PT, R23, RZ, PT, P0 ;  /* 0x000000ff1700720c */ /* 0x000fda0003f05300 */
[----:B-12---:R-:W-:Y:S05]  /*0c40*/  @!P0 BRA `(.L_x_10) ;  /* 0x0000000000288947 */ /* 0x006fea0003800000 */
[----:B------:R-:W0:Y:S02]  /*0c50*/  LDC R7, c[0x0][0x634] ;  /* 0x00018d00ff077b82 */ /* 0x000e240000000800 */
[----:B0-----:R-:W-:-:S05]  /*0c60*/  IADD3 R7, P0, R4, R7, RZ ;  /* 0x0000000704077210 */ /* 0x001fca0007f1e0ff */
[----:B------:R-:W-:-:S04]  /*0c70*/  IMAD.X R19, RZ, RZ, R5, P0 ;  /* 0x000000ffff137224 */ /* 0x000fc800000e0605 */
[----:B------:R-:W-:-:S04]  /*0c80*/  IMAD.WIDE.U32 R12, R19, R22, RZ ;  /* 0x00000016130c7225 */ /* 0x000fc800078e00ff */
[----:B------:R-:W-:-:S04]  /*0c90*/  IMAD.WIDE.U32 R14, P0, R7, R23, R12 ;  /* 0x00000017070e7225 */ /* 0x000fc8000780000c */
[----:B------:R-:W-:-:S04]  /*0ca0*/  IMAD.WIDE.U32 R12, R7, R22, RZ ;  /* 0x00000016070c7225 */ /* 0x000fc800078e00ff */
[----:B------:R-:W-:Y:S01]  /*0cb0*/  IMAD.X R17, RZ, RZ, RZ, P0 ;  /* 0x000000ffff117224 */ /* 0x000fe200000e06ff */
[----:B------:R-:W-:Y:S01]  /*0cc0*/  IADD3 RZ, P0, R13, R14, RZ ;  /* 0x0000000e0dff7210 */ /* 0x000fe20007f1e0ff */
[----:B------:R-:W-:-:S04]  /*0cd0*/  IMAD.MOV.U32 R16, RZ, RZ, R15 ;  /* 0x000000ffff107224 */ /* 0x000fc800078e000f */
[----:B------:R-:W-:-:S08]  /*0ce0*/  IMAD.WIDE.U32.X R12, R19, R23, R16, P0 ;  /* 0x00000017130c7225 */ /* 0x000fd000000e0410 */
.L_x_10:
[----:B------:R-:W0:Y:S01]  /*0cf0*/  LDC.64 R28, c[0x0][0x640] ;  /* 0x00019000ff1c7b82 */ /* 0x000e220000000a00 */
[--C-:B------:R-:W-:Y:S01]  /*0d00*/  SHF.R.U64 R73, R12, R18, R13.reuse ;  /* 0x000000120c497219 */ /* 0x100fe2000000120d */
[----:B------:R-:W-:Y:S01]  /*0d10*/  IMAD R27, R11, R20, R8 ;  /* 0x000000140b1b7224 */ /* 0x000fe200078e0208 */
[----:B------:R-:W-:Y:S01]  /*0d20*/  SHF.R.U32.HI R7, RZ, R18, R13 ;  /* 0x00000012ff077219 */ /* 0x000fe2000001160d */
[----:B------:R-:W-:Y:S01]  /*0d30*/  IMAD.MOV.U32 R23, RZ, RZ, 0x1 ;  /* 0x00000001ff177424 */ /* 0x000fe200078e00ff */
[----:B------:R-:W-:-:S03]  /*0d40*/  IADD3 R9, P0, RZ, -R73, RZ ;  /* 0x80000049ff097210 */ /* 0x000fc60007f1e0ff */
[----:B------:R-:W1:Y:S02]  /*0d50*/  LDC R22, c[0x0][0x618] ;  /* 0x00018600ff167b82 */ /* 0x000e640000000800 */
[----:B------:R-:W-:Y:S02]  /*0d60*/  IMAD.X R7, RZ, RZ, ~R7, P0 ;  /* 0x000000ffff077224 */ /* 0x000fe400000e0e07 */
[----:B------:R-:W-:-:S04]  /*0d70*/  IMAD.WIDE.U32 R12, R9, R24, R4 ;  /* 0x00000018090c7225 */ /* 0x000fc800078e0004 */
[----:B------:R-:W2:Y:S01]  /*0d80*/  LDC R18, c[0x0][0x608] ;  /* 0x00018200ff127b82 */ /* 0x000ea20000000800 */
[----:B------:R-:W-:Y:S02]  /*0d90*/  IMAD R14, R7, R24, RZ ;  /* 0x00000018070e7224 */ /* 0x000fe400078e02ff */
[----:B------:R-:W-:Y:S02]  /*0da0*/  IMAD.MOV.U32 R7, RZ, RZ, -0x1 ;  /* 0xffffffffff077424 */ /* 0x000fe400078e00ff */
[----:B------:R-:W-:-:S03]  /*0db0*/  IMAD R9, R9, R25, R14 ;  /* 0x0000001909097224 */ /* 0x000fc600078e020e */
[----:B------:R-:W3:Y:S01]  /*0dc0*/  LDC R26, c[0x0][0x658] ;  /* 0x00019600ff1a7b82 */ /* 0x000ee20000000800 */
[----:B------:R-:W-:Y:S01]  /*0dd0*/  IMAD.IADD R9, R13, 0x1, R9 ;  /* 0x000000010d097824 */ /* 0x000fe200078e0209 */
[----:B0-----:R-:W-:-:S04]  /*0de0*/  ISETP.NE.U32.AND P0, PT, R28, RZ, PT ;  /* 0x000000ff1c00720c */ /* 0x001fc80003f05070 */
[----:B------:R-:W-:Y:S02]  /*0df0*/  ISETP.NE.AND.EX P0, PT, R29, RZ, PT, P0 ;  /* 0x000000ff1d00720c */ /* 0x000fe40003f05300 */
[----:B------:R-:W0:Y:S01]  /*0e00*/  LDC R24, c[0x0][0x600] ;  /* 0x00018000ff187b82 */ /* 0x000e220000000800 */
[-CC-:B-1----:R-:W-:Y:S02]  /*0e10*/  SHF.R.U64 R16, R12, R22.reuse, R9.reuse ;  /* 0x000000160c107219 */ /* 0x182fe40000001209 */
[----:B------:R-:W-:-:S05]  /*0e20*/  SHF.R.U32.HI R9, RZ, R22, R9 ;  /* 0x00000016ff097219 */ /* 0x000fca0000011609 */
[----:B------:R-:W1:Y:S01]  /*0e30*/  LDC R19, c[0x0][0x648] ;  /* 0x00019200ff137b82 */ /* 0x000e620000000800 */
[-CC-:B--2---:R-:W-:Y:S02]  /*0e40*/  SHF.R.U64 R22, R16, R18.reuse, R9.reuse ;  /* 0x0000001210167219 */ /* 0x184fe40000001209 */
[----:B------:R-:W-:-:S05]  /*0e50*/  SHF.R.U32.HI R9, RZ, R18, R9 ;  /* 0x00000012ff097219 */ /* 0x000fca0000011609 */
[----:B------:R-:W2:Y:S01]  /*0e60*/  LDC R21, c[0x0][0x638] ;  /* 0x00018e00ff157b82 */ /* 0x000ea20000000800 */
[-CC-:B---3--:R-:W-:Y:S02]  /*0e70*/  SHF.R.U64 R18, R22, R26.reuse, R9.reuse ;  /* 0x0000001a16127219 */ /* 0x188fe40000001209 */
[-C--:B------:R-:W-:Y:S02]  /*0e80*/  SHF.L.U32 R7, R7, R26.reuse, RZ ;  /* 0x0000001a07077219 */ /* 0x080fe400000006ff */
[----:B------:R-:W-:Y:S01]  /*0e90*/  SHF.R.U32.HI R9, RZ, R26, R9 ;  /* 0x0000001aff097219 */ /* 0x000fe20000011609 */
[----:B------:R-:W-:Y:S01]  /*0ea0*/  IMAD.MOV.U32 R8, RZ, RZ, R18 ;  /* 0x000000ffff087224 */ /* 0x000fe200078e0012 */
[----:B------:R-:W-:Y:S01]  /*0eb0*/  LOP3.LUT R11, RZ, R7, RZ, 0x33, !PT ;  /* 0x00000007ff0b7212 */ /* 0x000fe200078e33ff */
[----:B------:R-:W3:Y:S01]  /*0ec0*/  LDC R25, c[0x0][0x610] ;  /* 0x00018400ff197b82 */ /* 0x000ee20000000800 */
[----:B------:R-:W-:Y:S05]  /*0ed0*/  @!P0 BRA `(.L_x_11) ;  /* 0x0000000000288947 */ /* 0x000fea0003800000 */
[----:B------:R-:W4:Y:S02]  /*0ee0*/  LDC R7, c[0x0][0x64c] ;  /* 0x00019300ff077b82 */ /* 0x000f240000000800 */
[----:B----4-:R-:W-:-:S05]  /*0ef0*/  IADD3 R7, P0, R18, R7, RZ ;  /* 0x0000000712077210 */ /* 0x010fca0007f1e0ff */
        /* <DEDUP_REMOVED lines=8> */
.L_x_11:
[----:B-1----:R-:W-:Y:S01]  /*0f80*/  SHF.R.U64 R9, R8, R19, R9 ;  /* 0x0000001308097219 */ /* 0x002fe20000001209 */
[----:B------:R-:W-:Y:S01]  /*0f90*/  IMAD.MOV.U32 R14, RZ, RZ, 0x1 ;  /* 0x00000001ff0e7424 */ /* 0x000fe200078e00ff */
[----:B------:R-:W-:Y:S01]  /*0fa0*/  LOP3.LUT R8, R22, R11, RZ, 0xc0, !PT ;  /* 0x0000000b16087212 */ /* 0x000fe200078ec0ff */
[----:B0-----:R-:W-:Y:S01]  /*0fb0*/  VIADD R11, R24, 0xffffffff ;  /* 0xffffffff180b7836 */ /* 0x001fe20000000000 */
[----:B------:R-:W-:Y:S01]  /*0fc0*/  SHF.L.U32 R7, R23, R26, RZ ;  /* 0x0000001a17077219 */ /* 0x000fe200000006ff */
[----:B------:R-:W-:Y:S01]  /*0fd0*/  IMAD.MOV R12, RZ, RZ, -R9 ;  /* 0x000000ffff0c7224 */ /* 0x000fe200078e0a09 */
[----:B------:R-:W-:Y:S02]  /*0fe0*/  SEL R10, R10, R27, !P4 ;  /* 0x0000001b0a0a7207 */ /* 0x000fe40006000000 */
[----:B------:R-:W-:Y:S01]  /*0ff0*/  LOP3.LUT R11, R16, R11, RZ, 0xc0, !PT ;  /* 0x0000000b100b7212 */ /* 0x000fe200078ec0ff */
[----:B------:R-:W-:Y:S02]  /*1000*/  IMAD R9, R7, R9, R8 ;  /* 0x0000000907097224 */ /* 0x000fe400078e0208 */
[----:B--2---:R-:W-:-:S02]  /*1010*/  IMAD R7, R12, R21, R18 ;  /* 0x000000150c077224 */ /* 0x004fc400078e0212 */
[----:B---3--:R-:W-:Y:S02]  /*1020*/  IMAD R10, R9, R25, R10 ;  /* 0x00000019090a7224 */ /* 0x008fe400078e020a */
[----:B------:R-:W-:-:S05]  /*1030*/  IMAD R7, R7, R24, R11 ;  /* 0x0000001807077224 */ /* 0x000fca00078e020b */
[----:B------:R-:W-:Y:S02]  /*1040*/  SEL R15, R7, R10, !P4 ;  /* 0x0000000a070f7207 */ /* 0x000fe40006000000 */
[----:B------:R-:W-:-:S07]  /*1050*/  SEL R71, R10, R7, !P4 ;  /* 0x000000070a477207 */ /* 0x000fce0006000000 */
.L_x_9:
[----:B------:R-:W-:-:S08]  /*1060*/  NOP ;  /* 0x0000000000007918 */ /* 0x000fd00000000000 */
[----:B------:R-:W0:Y:S02]  /*1070*/  USETMAXREG.TRY_ALLOC.CTAPOOL UP0, 0xe8 ;  /* 0x000000e8000079c8 */ /* 0x000e240008000600 */
[----:B0-----:R-:W-:-:S13]  /*1080*/  PLOP3.LUT P0, PT, PT, PT, UP0, 0x80, 0x0 ;  /* 0x000000000000781c */ /* 0x001fda0003f0f008 */
[----:B------:R-:W-:Y:S05]  /*1090*/  @!P0 BRA `(.L_x_9) ;  /* 0xfffffffc00f08947 */ /* 0x000fea000383ffff */
[----:B------:R-:W-:Y:S01]  /*10a0*/  ULDC.64 UR4, c[0x0][0x598] ;  /* 0x0001660000047ab9 */ /* 0x000fe20000000a00 */
[----:B------:R-:W-:Y:S01]  /*10b0*/  ULDC.64 UR16, c[0x0][0x208] ;  /* 0x0000820000107ab9 */ /* 0x000fe20000000a00 */
[----:B------:R-:W-:-:S04]  /*10c0*/  ISETP.NE.U32.AND P0, PT, RZ, UR4, PT ;  /* 0x00000004ff007c0c */ /* 0x000fc8000bf05070 */
[----:B------:R-:W-:-:S13]  /*10d0*/  ISETP.NE.AND.EX P0, PT, RZ, UR5, PT, P0 ;  /* 0x00000005ff007c0c */ /* 0x000fda000bf05300 */
[----:B------:R-:W-:Y:S05]  /*10e0*/  @!P0 BRA `(.L_x_12) ;  /* 0x00000000001c8947 */ /* 0x000fea0003800000 */
[----:B------:R-:W0:Y:S02]  /*10f0*/  LDC.64 R8, c[0x0][0x598] ;  /* 0x00016600ff087b82 */ /* 0x000e240000000a00 */
[----:B0-----:R-:W2:Y:S02]  /*1100*/  LDG.E.64 R8, desc[UR16][R8.64] ;  /* 0x0000001008087981 */ /* 0x001ea4000c1e1b00 */
[----:B--2---:R-:W-:-:S04]  /*1110*/  ISETP.NE.U32.AND P0, PT, R8, RZ, PT ;  /* 0x000000ff0800720c */ /* 0x004fc80003f05070 */
[----:B------:R-:W-:-:S13]  /*1120*/  ISETP.NE.AND.EX P0, PT, R9, RZ, PT, P0 ;  /* 0x000000ff0900720c */ /* 0x000fda0003f05300 */
[----:B------:R-:W-:Y:S05]  /*1130*/  @!P0 BRA `(.L_x_12) ;  /* 0x0000000000088947 */ /* 0x000fea0003800000 */
[----:B------:R0:W5:Y:S01]  /*1140*/  LD.E R7, desc[UR16][R8.64] ;  /* 0x0000001008077980 */ /* 0x000162000c101900 */
[----:B------:R-:W-:Y:S05]  /*1150*/  BRA `(.L_x_13) ;  /* 0x0000000000207947 */ /* 0x000fea0003800000 */
.L_x_12:
[----:B------:R-:W-:Y:S02]  /*1160*/  ULDC.64 UR4, c[0x0][0x588] ;  /* 0x0001620000047ab9 */ /* 0x000fe40000000a00 */
[----:B------:R-:W-:-:S04]  /*1170*/  ISETP.NE.U32.AND P0, PT, RZ, UR4, PT ;  /* 0x00000004ff007c0c */ /* 0x000fc8000bf05070 */
[----:B------:R-:W-:-:S13]  /*1180*/  ISETP.NE.AND.EX P0, PT, RZ, UR5, PT, P0 ;  /* 0x00000005ff007c0c */ /* 0x000fda000bf05300 */
[----:B------:R-:W-:Y:S05]  /*1190*/  @!P0 BRA `(.L_x_14) ;  /* 0x00000000000c8947 */ /* 0x000fea0003800000 */
[----:B------:R-:W0:Y:S02]  /*11a0*/  LDC.64 R8, c[0x0][0x588] ;  /* 0x00016200ff087b82 */ /* 0x000e240000000a00 */
[----:B0-----:R1:W5:Y:S01]  /*11b0*/  LDG.E R7, desc[UR16][R8.64] ;  /* 0x0000001008077981 */ /* 0x001362000c1e1900 */
[----:B------:R-:W-:Y:S05]  /*11c0*/  BRA `(.L_x_13) ;  /* 0x0000000000047947 */ /* 0x000fea0003800000 */
.L_x_14:
[----:B------:R-:W2:Y:S02]  /*11d0*/  LDC R7, c[0x0][0x580] ;  /* 0x00016000ff077b82 */ /* 0x000ea40000000800 */
.L_x_13:
[----:B------:R-:W-:Y:S02]  /*11e0*/  ULDC.64 UR4, c[0x0][0x5a0] ;  /* 0x0001680000047ab9 */ /* 0x000fe40000000a00 */
[----:B------:R-:W-:-:S04]  /*11f0*/  ISETP.NE.U32.AND P0, PT, RZ, UR4, PT ;  /* 0x00000004ff007c0c */ /* 0x000fc8000bf05070 */
[----:B------:R-:W-:-:S13]  /*1200*/  ISETP.NE.AND.EX P0, PT, RZ, UR5, PT, P0 ;  /* 0x00000005ff007c0c */ /* 0x000fda000bf05300 */
[----:B------:R-:W-:Y:S05]  /*1210*/  @!P0 BRA `(.L_x_15) ;  /* 0x00000000001c8947 */ /* 0x000fea0003800000 */
[----:B01----:R-:W0:Y:S02]  /*1220*/  LDC.64 R8, c[0x0][0x5a0] ;  /* 0x00016800ff087b82 */ /* 0x003e240000000a00 */
[----:B0-----:R-:W3:Y:S02]  /*1230*/  LDG.E.64 R8, desc[UR16][R8.64] ;  /* 0x0000001008087981 */ /* 0x001ee4000c1e1b00 */
[----:B---3--:R-:W-:-:S04]  /*1240*/  ISETP.NE.U32.AND P0, PT, R8, RZ, PT ;  /* 0x000000ff0800720c */ /* 0x008fc80003f05070 */
[----:B------:R-:W-:-:S13]  /*1250*/  ISETP.NE.AND.EX P0, PT, R9, RZ, PT, P0 ;  /* 0x000000ff0900720c */ /* 0x000fda0003f05300 */
[----:B------:R-:W-:Y:S05]  /*1260*/  @!P0 BRA `(.L_x_15) ;  /* 0x0000000000088947 */ /* 0x000fea0003800000 */
[----:B------:R0:W5:Y:S01]  /*1270*/  LD.E R12, desc[UR16][R8.64] ;  /* 0x00000010080c7980 */ /* 0x000162000c101900 */
[----:B------:R-:W-:Y:S05]  /*1280*/  BRA `(.L_x_16) ;  /* 0x0000000000207947 */ /* 0x000fea0003800000 */
.L_x_15:
[----:B------:R-:W-:Y:S02]  /*1290*/  ULDC.64 UR4, c[0x0][0x590] ;  /* 0x0001640000047ab9 */ /* 0x000fe40000000a00 */
[----:B------:R-:W-:-:S04]  /*12a0*/  ISETP.NE.U32.AND P0, PT, RZ, UR4, PT ;  /* 0x00000004ff007c0c */ /* 0x000fc8000bf05070 */
[----:B------:R-:W-:-:S13]  /*12b0*/  ISETP.NE.AND.EX P0, PT, RZ, UR5, PT, P0 ;  /* 0x00000005ff007c0c */ /* 0x000fda000bf05300 */
[----:B------:R-:W-:Y:S05]  /*12c0*/  @!P0 BRA `(.L_x_17) ;  /* 0x00000000000c8947 */ /* 0x000fea0003800000 */
[----:B------:R-:W3:Y:S02]  /*12d0*/  LDC.64 R12, c[0x0][0x590] ;  /* 0x00016400ff0c7b82 */ /* 0x000ee40000000a00 */
[----:B---3--:R3:W5:Y:S01]  /*12e0*/  LDG.E R12, desc[UR16][R12.64] ;  /* 0x000000100c0c7981 */ /* 0x008762000c1e1900 */
[----:B------:R-:W-:Y:S05]  /*12f0*/  BRA `(.L_x_16) ;  /* 0x0000000000047947 */ /* 0x000fea0003800000 */
.L_x_17:
[----:B------:R-:W4:Y:S02]  /*1300*/  LDC R12, c[0x0][0x584] ;  /* 0x00016100ff0c7b82 */ /* 0x000f240000000800 */
.L_x_16:
[----:B------:R-:W-:-:S13]  /*1310*/  LOP3.LUT P0, RZ, R14, 0xff, RZ, 0xc0, !PT ;  /* 0x000000ff0eff7812 */ /* 0x000fda000780c0ff */
[----:B------:R-:W-:Y:S05]  /*1320*/  @!P0 EXIT ;  /* 0x000000000000894d */ /* 0x000fea0003800000 */
[----:B------:R-:W-:Y:S01]  /*1330*/  ULDC UR4, c[0x0][0x28c] ;  /* 0x0000a30000047ab9 */ /* 0x000fe20000000800 */
[----:B------:R-:W-:Y:S01]  /*1340*/  LOP3.LUT R81, R2, 0x1, RZ, 0xfc, !PT ;  /* 0x0000000102517812 */ /* 0x000fe200078efcff */
[----:B------:R-:W-:-:S04]  /*1350*/  UIADD3 UR4, UR4, 0x3f, URZ ;  /* 0x0000003f04047890 */ /* 0x000fc8000fffe03f */
[----:B------:R-:W-:-:S04]  /*1360*/  USHF.R.S32.HI UR5, URZ, 0x1f, UR4 ;  /* 0x0000001f3f057899 */ /* 0x000fc80008011404 */
[----:B------:R-:W-:-:S03]  /*1370*/  ULEA.HI UR5, UR5, UR4, URZ, 0x6 ;  /* 0x0000000405057291 */ /* 0x000fc6000f8f303f */
[----:B------:R-:W-:Y:S01]  /*1380*/  UMOV UR4, URZ ;  /* 0x0000003f00047c82 */ /* 0x000fe20008000000 */
[----:B------:R-:W-:-:S03]  /*1390*/  USHF.R.S32.HI UR9, URZ, 0x6, UR5 ;  /* 0x000000063f097899 */ /* 0x000fc60008011405 */
[----:B------:R-:W-:-:S09]  /*13a0*/  UMOV UR5, URZ ;  /* 0x0000003f00057c82 */ /* 0x000fd20008000000 */
.L_x_108:
[----:B01----:R-:W-:Y:S01]  /*13b0*/  LOP3.LUT R8, R0, 0x80, RZ, 0xc0, !PT ;  /* 0x0000008000087812 */ /* 0x003fe200078ec0ff */
[----:B------:R-:W0:Y:S01]  /*13c0*/  S2UR UR13, SR_CgaCtaId ;  /* 0x00000000000d79c3 */ /* 0x000e220000008800 */
[----:B------:R-:W-:Y:S01]  /*13d0*/  UMOV UR12, 0x400 ;  /* 0x00000400000c7882 */ /* 0x000fe20000000000 */
[----:B------:R-:W-:Y:S01]  /*13e0*/  UMOV UR6, URZ ;  /* 0x0000003f00067c82 */ /* 0x000fe20008000000 */
[----:B------:R-:W-:Y:S01]  /*13f0*/  SHF.R.U32.HI R8, RZ, 0x7, R8 ;  /* 0x00000007ff087819 */ /* 0x000fe20000011608 */
[----:B------:R-:W-:Y:S01]  /*1400*/  UMOV UR7, URZ ;  /* 0x0000003f00077c82 */ /* 0x000fe20008000000 */
[----:B------:R-:W-:Y:S01]  /*1410*/  UMOV UR18, UR5 ;  /* 0x0000000500127c82 */ /* 0x000fe20008000000 */
[----:B------:R-:W-:Y:S01]  /*1420*/  CS2R R16, SRZ ;  /* 0x0000000000107805 */ /* 0x000fe2000001ff00 */
[----:B---3--:R-:W-:Y:S01]  /*1430*/  IMAD.MOV.U32 R13, RZ, RZ, RZ ;  /* 0x000000ffff0d7224 */ /* 0x008fe200078e00ff */
[----:B------:R-:W1:Y:S01]  /*1440*/  LDC R9, c[0x0][0x28c] ;  /* 0x0000a300ff097b82 */ /* 0x000e620000000800 */
[----:B------:R-:W3:Y:S01]  /*1450*/  SHFL.IDX PT, R8, R8, RZ, 0x1f ;  /* 0x00001fff08087589 */ /* 0x000ee200000e0000 */
[----:B------:R-:W-:-:S02]  /*1460*/  CS2R R18, SRZ ;  /* 0x0000000000127805 */ /* 0x000fc4000001ff00 */
[----:B------:R-:W-:Y:S02]  /*1470*/  CS2R R20, SRZ ;  /* 0x0000000000147805 */ /* 0x000fe4000001ff00 */
[----:B------:R-:W-:Y:S02]  /*1480*/  CS2R R22, SRZ ;  /* 0x0000000000167805 */ /* 0x000fe4000001ff00 */
[----:B------:R-:W-:Y:S02]  /*1490*/  CS2R R56, SRZ ;  /* 0x0000000000387805 */ /* 0x000fe4000001ff00 */
[----:B------:R-:W-:Y:S02]  /*14a0*/  CS2R R58, SRZ ;  /* 0x00000000003a7805 */ /* 0x000fe4000001ff00 */
[----:B------:R-:W-:Y:S02]  /*14b0*/  CS2R R60, SRZ ;  /* 0x00000000003c7805 */ /* 0x000fe4000001ff00 */
[----:B------:R-:W-:-:S02]  /*14c0*/  CS2R R62, SRZ ;  /* 0x00000000003e7805 */ /* 0x000fc4000001ff00 */
[----:B------:R-:W-:Y:S02]  /*14d0*/  CS2R R64, SRZ ;  /* 0x0000000000407805 */ /* 0x000fe4000001ff00 */
[----:B------:R-:W-:Y:S02]  /*14e0*/  CS2R R66, SRZ ;  /* 0x0000000000427805 */ /* 0x000fe4000001ff00 */
[----:B------:R-:W-:Y:S01]  /*14f0*/  CS2R R68, SRZ ;  /* 0x0000000000447805 */ /* 0x000fe2000001ff00 */
[----:B------:R-:W-:Y:S01]  /*1500*/  IMAD.MOV.U32 R70, RZ, RZ, RZ ;  /* 0x000000ffff467224 */ /* 0x000fe200078e00ff */
[----:B------:R-:W-:Y:S01]  /*1510*/  CS2R R74, SRZ ;  /* 0x00000000004a7805 */ /* 0x000fe2000001ff00 */
[----:B------:R-:W-:Y:S01]  /*1520*/  IMAD.MOV.U32 R72, RZ, RZ, RZ ;  /* 0x000000ffff487224 */ /* 0x000fe200078e00ff */
[----:B------:R-:W-:Y:S02]  /*1530*/  CS2R R76, SRZ ;  /* 0x00000000004c7805 */ /* 0x000fe4000001ff00 */
[----:B------:R-:W-:Y:S01]  /*1540*/  CS2R R78, SRZ ;  /* 0x00000000004e7805 */ /* 0x000fe2000001ff00 */
[----:B------:R-:W-:Y:S01]  /*1550*/  IMAD.MOV.U32 R80, RZ, RZ, RZ ;  /* 0x000000ffff507224 */ /* 0x000fe200078e00ff */
[----:B----4-:R-:W-:Y:S01]  /*1560*/  CS2R R24, SRZ ;  /* 0x0000000000187805 */ /* 0x010fe2000001ff00 */
[----:B------:R-:W-:Y:S01]  /*1570*/  IMAD.U32 R14, RZ, RZ, UR4 ;  /* 0x00000004ff0e7e24 */ /* 0x000fe2000f8e00ff */
[----:B------:R-:W-:-:S02]  /*1580*/  CS2R R26, SRZ ;  /* 0x00000000001a7805 */ /* 0x000fc4000001ff00 */
[----:B------:R-:W-:Y:S02]  /*1590*/  CS2R R28, SRZ ;  /* 0x00000000001c7805 */ /* 0x000fe4000001ff00 */
[----:B------:R-:W-:Y:S02]  /*15a0*/  CS2R R30, SRZ ;  /* 0x00000000001e7805 */ /* 0x000fe4000001ff00 */
[----:B------:R-:W-:Y:S02]  /*15b0*/  CS2R R32, SRZ ;  /* 0x0000000000207805 */ /* 0x000fe4000001ff00 */
[----:B-1----:R-:W-:Y:S02]  /*15c0*/  ISETP.GE.AND P0, PT, R9, 0x1, PT ;  /* 0x000000010900780c */ /* 0x002fe40003f06270 */
[----:B------:R-:W-:Y:S02]  /*15d0*/  CS2R R34, SRZ ;  /* 0x0000000000227805 */ /* 0x000fe4000001ff00 */
[----:B---3--:R-:W-:-:S02]  /*15e0*/  R2UR UR8, R8 ;  /* 0x00000000080872ca */ /* 0x008fc400000e0000 */
        /* <DEDUP_REMOVED lines=8> */
[----:B------:R-:W-:Y:S02]  /*1670*/  CS2R R52, SRZ ;  /* 0x0000000000347805 */ /* 0x000fe4000001ff00 */
[----:B------:R-:W-:Y:S01]  /*1680*/  CS2R R54, SRZ ;  /* 0x0000000000367805 */ /* 0x000fe2000001ff00 */
[----:B------:R-:W-:-:S04]  /*1690*/  ULEA.HI UR10, UR8, UR8, URZ, 0x1 ;  /* 0x00000008080a7291 */ /* 0x000fc8000f8f083f */
[----:B------:R-:W-:Y:S02]  /*16a0*/  ULOP3.LUT UR11, UR10, 0xffffe, URZ, 0xc0, !UPT ;  /* 0x000ffffe0a0b7892 */ /* 0x000fe4000f8ec03f */
[----:B0-----:R-:W-:Y:S02]  /*16b0*/  ULEA UR10, UR13, UR12, 0x18 ;  /* 0x0000000c0d0a7291 */ /* 0x001fe4000f8ec03f */
[----:B------:R-:W-:-:S03]  /*16c0*/  UIADD3 UR11, UR8, -UR11, URZ ;  /* 0x8000000b080b7290 */ /* 0x000fc6000fffe03f */
[----:B------:R-:W-:Y:S01]  /*16d0*/  UMOV UR8, URZ ;  /* 0x0000003f00087c82 */ /* 0x000fe20008000000 */
[----:B------:R-:W-:-:S04]  /*16e0*/  ULEA UR11, UR11, UR10, 0xc ;  /* 0x0000000a0b0b7291 */ /* 0x000fc8000f8e603f */
[----:B------:R-:W-:-:S04]  /*16f0*/  UIADD3 UR11, UR11, 0x200, URZ ;  /* 0x000002000b0b7890 */ /* 0x000fc8000fffe03f */
[----:B------:R-:W-:-:S04]  /*1700*/  USHF.R.U32.HI UR11, URZ, 0x4, UR11 ;  /* 0x000000043f0b7899 */ /* 0x000fc8000801160b */
[----:B------:R-:W-:Y:S01]  /*1710*/  ULOP3.LUT UR11, UR11, 0x3fff, URZ, 0xc0, !UPT ;  /* 0x00003fff0b0b7892 */ /* 0x000fe2000f8ec03f */
[----:B------:R-:W-:Y:S11]  /*1720*/  @!P0 BRA `(.L_x_18) ;  /* 0x0000000400748947 */ /* 0x000ff60003800000 */
[----:B------:R-:W-:-:S13]  /*1730*/  ISETP.NE.AND P1, PT, R81, 0x3, PT ;  /* 0x000000035100780c */ /* 0x000fda0003f25270 */
[----:B------:R-:W-:Y:S05]  /*1740*/  @!P1 BRA `(.L_x_19) ;  /* 0x0000000000049947 */ /* 0x000fea0003800000 */
[----:B------:R-:W-:Y:S01]  /*1750*/  BPT.TRAP 0x1 ;  /* 0x000000040000795c */ /* 0x000fe20000300000 */
.L_x_19:
[----:B------:R-:W-:Y:S01]  /*1760*/  ULEA UR6, UR5, UR10, 0x3 ;  /* 0x0000000a05067291 */ /* 0x000fe2000f8e183f */
[----:B------:R-:W-:-:S05]  /*1770*/  IMAD.U32 R8, RZ, RZ, UR4 ;  /* 0x00000004ff087e24 */ /* 0x000fca000f8e00ff */
[----:B------:R-:W-:-:S04]  /*1780*/  SHF.L.U32 R8, R8, 0x1f, RZ ;  /* 0x0000001f08087819 */ /* 0x000fc800000006ff */
[----:B------:R0:W1:Y:S01]  /*1790*/  SYNCS.PHASECHK.TRANS64.TRYWAIT P0, [UR6], R8 ;  /* 0x00000008ff0075a7 */ /* 0x0000620008000146 */
[----:B------:R-:W-:Y:S05]  /*17a0*/  @!P1 BRA `(.L_x_20) ;  /* 0x0000000000049947 */ /* 0x000fea0003800000 */
[----:B------:R-:W-:Y:S01]  /*17b0*/  BPT.TRAP 0x1 ;  /* 0x000000040000795c */ /* 0x000fe20000300000 */
.L_x_20:
[----:B-1----:R-:W-:Y:S05]  /*17c0*/  @P0 BRA `(.L_x_21) ;  /* 0x0000000000080947 */ /* 0x002fea0003800000 */
[----:B------:R-:W1:Y:S02]  /*17d0*/  SYNCS.PHASECHK.TRANS64.TRYWAIT P0, [UR6], R8 ;  /* 0x00000008ff0075a7 */ /* 0x000e640008000146 */
[----:B-1----:R-:W-:Y:S05]  /*17e0*/  @!P0 BRA `(.L_x_22) ;  /* 0x0000005c00208947 */ /* 0x002fea0003800000 */
.L_x_21:
[----:B------:R-:W-:Y:S01]  /*17f0*/  UIADD3 UR6, UR10, 0x24200, URZ ;  /* 0x000242000a067890 */ /* 0x000fe2000fffe03f */
[----:B------:R-:W-:Y:S01]  /*1800*/  WARPGROUP.ARRIVE ;  /* 0x00000000000079c5 */ /* 0x000fe20000000000 */
[----:B------:R-:W-:Y:S01]  /*1810*/  ULOP3.LUT UR12, UR11, 0x10000, URZ, 0xfc, !UPT ;  /* 0x000100000b0c7892 */ /* 0x000fe2000f8efc3f */
[----:B------:R-:W-:Y:S01]  /*1820*/  CS2R R16, SRZ ;  /* 0x0000000000107805 */ /* 0x000fe2000001ff00 */
[----:B------:R-:W-:Y:S01]  /*1830*/  USHF.R.U32.HI UR6, URZ, 0x4, UR6 ;  /* 0x000000043f067899 */ /* 0x000fe20008011606 */
[----:B------:R-:W-:Y:S01]  /*1840*/  IMAD.MOV.U32 R13, RZ, RZ, RZ ;  /* 0x000000ffff0d7224 */ /* 0x000fe200078e00ff */
[----:B------:R-:W-:Y:S01]  /*1850*/  ULEA UR12, UR5, UR12, 0x9 ;  /* 0x0000000c050c7291 */ /* 0x000fe2000f8e483f */
[----:B------:R-:W-:Y:S01]  /*1860*/  CS2R R18, SRZ ;  /* 0x0000000000127805 */ /* 0x000fe2000001ff00 */
[----:B------:R-:W-:Y:S01]  /*1870*/  ULOP3.LUT UR6, UR6, 0x3fff, URZ, 0xc0, !UPT ;  /* 0x00003fff06067892 */ /* 0x000fe2000f8ec03f */
[----:B------:R-:W-:Y:S01]  /*1880*/  CS2R R20, SRZ ;  /* 0x0000000000147805 */ /* 0x000fe2000001ff00 */
[----:B------:R-:W-:Y:S01]  /*1890*/  UMOV UR13, 0x80000020 ;  /* 0x80000020000d7882 */ /* 0x000fe20000000000 */
[----:B------:R-:W-:Y:S01]  /*18a0*/  UMOV UR15, 0x80000020 ;  /* 0x80000020000f7882 */ /* 0x000fe20000000000 */
[----:B------:R-:W-:Y:S01]  /*18b0*/  ULOP3.LUT UR6, UR6, 0x10000, URZ, 0xfc, !UPT ;  /* 0x0001000006067892 */ /* 0x000fe2000f8efc3f */
[----:B------:R-:W-:Y:S01]  /*18c0*/  CS2R R22, SRZ ;  /* 0x0000000000167805 */ /* 0x000fe2000001ff00 */
[----:B------:R-:W-:Y:S01]  /*18d0*/  ULDC UR7, c[0x0][0x50c] ;  /* 0x0001430000077ab9 */ /* 0x000fe20000000800 */
[----:B------:R-:W-:Y:S01]  /*18e0*/  CS2R R56, SRZ ;  /* 0x0000000000387805 */ /* 0x000fe2000001ff00 */
[----:B------:R-:W-:Y:S01]  /*18f0*/  ULEA UR14, UR5, UR6, 0x8 ;  /* 0x00000006050e7291 */ /* 0x000fe2000f8e403f */
[----:B------:R-:W-:Y:S01]  /*1900*/  CS2R R58, SRZ ;  /* 0x00000000003a7805 */ /* 0x000fe2000001ff00 */
[----:B------:R-:W-:Y:S01]  /*1910*/  UISETP.NE.AND UP0, UPT, UR7, 0x2, UPT ;  /* 0x000000020700788c */ /* 0x000fe2000bf05270 */
[----:B------:R-:W-:Y:S01]  /*1920*/  CS2R R60, SRZ ;  /* 0x00000000003c7805 */ /* 0x000fe2000001ff00 */
[----:B------:R-:W-:Y:S01]  /*1930*/  UMOV UR6, 0x2 ;  /* 0x0000000200067882 */ /* 0x000fe20000000000 */
[----:B------:R-:W-:Y:S01]  /*1940*/  CS2R R62, SRZ ;  /* 0x00000000003e7805 */ /* 0x000fe2000001ff00 */
[----:B------:R-:W-:Y:S01]  /*1950*/  USEL UR7, URZ, 0x1, UP0 ;  /* 0x000000013f077887 */ /* 0x000fe20008000000 */
[----:B------:R-:W-:-:S02]  /*1960*/  CS2R R64, SRZ ;  /* 0x0000000000407805 */ /* 0x000fc4000001ff00 */
[----:B------:R-:W-:Y:S01]  /*1970*/  CS2R R66, SRZ ;  /* 0x0000000000427805 */ /* 0x000fe2000001ff00 */
[----:B------:R-:W-:Y:S01]  /*1980*/  QGMMA.64x64x32.F32.E5M2.E5M2 R24, gdesc[UR12], RZ, !UPT ;  /* 0x00e000000c1879f3 */ /* 0x000fe2000c7038ff */
[----:B------:R-:W-:Y:S01]  /*1990*/  UIADD3 UR12, UR12, 0x2, URZ ;  /* 0x000000020c0c7890 */ /* 0x000fe2000fffe03f */
[----:B------:R-:W-:Y:S02]  /*19a0*/  CS2R R68, SRZ ;  /* 0x0000000000447805 */ /* 0x000fe4000001ff00 */
[----:B------:R-:W-:Y:S01]  /*19b0*/  ISETP.NE.AND P0, PT, RZ, UR7, PT ;  /* 0x00000007ff007c0c */ /* 0x000fe2000bf05270 */
[----:B------:R-:W-:Y:S01]  /*19c0*/  UIADD3 UR14, UR14, 0x2, URZ ;  /* 0x000000020e0e7890 */ /* 0x000fe2000fffe03f */
[----:B------:R-:W-:Y:S01]  /*19d0*/  IMAD.MOV.U32 R70, RZ, RZ, RZ ;  /* 0x000000ffff467224 */ /* 0x000fe200078e00ff */
[----:B------:R-:W-:Y:S01]  /*19e0*/  UMOV UR13, 0x80000020 ;  /* 0x80000020000d7882 */ /* 0x000fe20000000000 */
[----:B------:R-:W-:Y:S01]  /*19f0*/  UMOV UR15, 0x80000020 ;  /* 0x80000020000f7882 */ /* 0x000fe20000000000 */
[----:B------:R-:W-:Y:S01]  /*1a00*/  IMAD.MOV.U32 R72, RZ, RZ, RZ ;  /* 0x000000ffff487224 */ /* 0x000fe200078e00ff */
[----:B------:R-:W-:-:S02]  /*1a10*/  CS2R R74, SRZ ;  /* 0x00000000004a7805 */ /* 0x000fc4000001ff00 */
[----:B------:R-:W-:Y:S02]  /*1a20*/  CS2R R76, SRZ ;  /* 0x00000000004c7805 */ /* 0x000fe4000001ff00 */
[----:B------:R-:W-:Y:S01]  /*1a30*/  CS2R R78, SRZ ;  /* 0x00000000004e7805 */ /* 0x000fe2000001ff00 */
[----:B------:R-:W-:Y:S01]  /*1a40*/  IMAD.MOV.U32 R80, RZ, RZ, RZ ;  /* 0x000000ffff507224 */ /* 0x000fe200078e00ff */
[----:B------:R-:W-:Y:S01]  /*1a50*/  QGMMA.64x64x32.F32.E5M2.E5M2 R24, gdesc[UR12], R24, gsb0 ;  /* 0x00e000000c1879f3 */ /* 0x000fe20008003818 */
[----:B------:R-:W-:Y:S05]  /*1a60*/  @!P0 BRA `(.L_x_23) ;  /* 0x0000000000888947 */ /* 0x000fea0003800000 */
[----:B------:R-:W-:Y:S02]  /*1a70*/  WARPGROUP.DEPBAR.LE gsb0, 0x0 ;  /* 0x00008000000079c5 */ /* 0x000fe40000010000 */
[----:B------:R-:W-:-:S01]  /*1a80*/  FADD R79, RZ, R24 ;  /* 0x00000018ff4f7221 */ /* 0x000fc20000000000 */
[----:B------:R-:W-:Y:S01]  /*1a90*/  FADD R80, RZ, R25 ;  /* 0x00000019ff507221 */ /* 0x000fe20000000000 */
        /* <DEDUP_REMOVED lines=30> */
[----:B------:R-:W-:-:S06]  /*1c80*/  UMOV UR6, URZ ;  /* 0x0000003f00067c82 */ /* 0x000fcc0008000000 */
.L_x_23:
[----:B------:R-:W-:-:S04]  /*1c90*/  UIADD3 UR18, UR5, 0x1, URZ ;  /* 0x0000000105127890 */ /* 0x000fc8000fffe03f */
[----:B------:R-:W-:-:S04]  /*1ca0*/  UISETP.NE.AND UP0, UPT, UR18, 0x12, UPT ;  /* 0x000000121200788c */ /* 0x000fc8000bf05270 */
[----:B------:R-:W-:Y:S02]  /*1cb0*/  USEL UR8, URZ, 0x1, UP0 ;  /* 0x000000013f087887 */ /* 0x000fe40008000000 */
[----:B------:R-:W-:Y:S02]  /*1cc0*/  USEL UR18, UR18, URZ, UP0 ;  /* 0x0000003f12127287 */ /* 0x000fe40008000000 */
[----:B------:R-:W-:-:S06]  /*1cd0*/  ULOP3.LUT UR8, UR4, UR8, URZ, 0x3c, !UPT ;  /* 0x0000000804087292 */ /* 0x000fcc000f8e3c3f */
[----:B------:R-:W-:Y:S01]  /*1ce0*/  IMAD.U32 R14, RZ, RZ, UR8 ;  /* 0x00000008ff0e7e24 */ /* 0x000fe2000f8e00ff */
[----:B------:R-:W-:-:S06]  /*1cf0*/  UMOV UR8, 0x1 ;  /* 0x0000000100087882 */ /* 0x000fcc0000000000 */
.L_x_18:
[----:B------:R-:W-:-:S04]  /*1d00*/  UISETP.LT.AND UP0, UPT, UR9, 0x1, UPT ;  /* 0x000000010900788c */ /* 0x000fc8000bf01270 */
[----:B------:R-:W-:-:S04]  /*1d10*/  USEL UR12, UR9, 0x1, UP0 ;  /* 0x00000001090c7887 */ /* 0x000fc80008000000 */
[----:B------:R-:W-:-:S04]  /*1d20*/  UIADD3 UR12, UR9, -UR12, URZ ;  /* 0x8000000c090c7290 */ /* 0x000fc8000fffe03f */
[----:B------:R-:W-:-:S06]  /*1d30*/  UISETP.GE.AND UP0, UPT, UR12, 0x1, UPT ;  /* 0x000000010c00788c */ /* 0x000fcc000bf06270 */
[----:B------:R-:W-:-:S13]  /*1d40*/  PLOP3.LUT P0, PT, PT, PT, UP0, 0x80, 0x0 ;  /* 0x000000000000781c */ /* 0x000fda0003f0f008 */
[----:B------:R-:W-:Y:S05]  /*1d50*/  @!P0 BRA `(.L_x_24) ;  /* 0x0000000400888947 */ /* 0x000fea0003800000 */
[----:B01----:R-:W-:Y:S01]  /*1d60*/  IMAD.U32 R8, RZ, RZ, UR12 ;  /* 0x0000000cff087e24 */ /* 0x003fe2000f8e00ff */
[----:B------:R-:W-:Y:S01]  /*1d70*/  ULDC UR19, c[0x0][0x50c] ;  /* 0x0001430000137ab9 */ /* 0x000fe20000000800 */
[----:B------:R-:W-:-:S07]  /*1d80*/  IMAD.U32 R9, RZ, RZ, UR5 ;  /* 0x00000005ff097e24 */ /* 0x000fce000f8e00ff */
.L_x_32:
[----:B------:R-:W-:-:S13]  /*1d90*/  ISETP.NE.AND P1, PT, R81, 0x3, PT ;  /* 0x000000035100780c */ /* 0x000fda0003f25270 */
[----:B------:R-:W-:Y:S05]  /*1da0*/  @!P1 BRA `(.L_x_25) ;  /* 0x0000000000049947 */ /* 0x000fea0003800000 */
[----:B------:R-:W-:Y:S01]  /*1db0*/  BPT.TRAP 0x1 ;  /* 0x000000040000795c */ /* 0x000fe20000300000 */
.L_x_25:
[----:B------:R-:W0:Y:S01]  /*1dc0*/  S2UR UR12, SR_CgaCtaId ;  /* 0x00000000000c79c3 */ /* 0x000e220000008800 */
[----:B------:R-:W-:Y:S01]  /*1dd0*/  UMOV UR10, 0x400 ;  /* 0x00000400000a7882 */ /* 0x000fe20000000000 */
[----:B------:R-:W-:Y:S01]  /*1de0*/  SHF.L.U32 R10, R14, 0x1f, RZ ;  /* 0x0000001f0e0a7819 */ /* 0x000fe200000006ff */
[----:B0-----:R-:W-:-:S04]  /*1df0*/  ULEA UR10, UR12, UR10, 0x18 ;  /* 0x0000000a0c0a7291 */ /* 0x001fc8000f8ec03f */
[----:B------:R-:W-:-:S09]  /*1e00*/  ULEA UR12, UR18, UR10, 0x3 ;  /* 0x0000000a120c7291 */ /* 0x000fd2000f8e183f */
[----:B------:R0:W1:Y:S01]  /*1e10*/  SYNCS.PHASECHK.TRANS64.TRYWAIT P0, [UR12], R10 ;  /* 0x0000000aff0075a7 */ /* 0x000062000800014c */
[----:B------:R-:W-:Y:S05]  /*1e20*/  @!P1 BRA `(.L_x_26) ;  /* 0x0000000000049947 */ /* 0x000fea0003800000 */
[----:B------:R-:W-:Y:S01]  /*1e30*/  BPT.TRAP 0x1 ;  /* 0x000000040000795c */ /* 0x000fe20000300000 */
.L_x_26:
[----:B-1----:R-:W-:Y:S05]  /*1e40*/  @P0 BRA `(.L_x_27) ;  /* 0x0000000000080947 */ /* 0x002fea0003800000 */
[----:B------:R-:W1:Y:S02]  /*1e50*/  SYNCS.PHASECHK.TRANS64.TRYWAIT P0, [UR12], R10 ;  /* 0x0000000aff0075a7 */ /* 0x000e64000800014c */
[----:B-1----:R-:W-:Y:S05]  /*1e60*/  @!P0 BRA `(.L_x_28) ;  /* 0x0000005400988947 */ /* 0x002fea0003800000 */
.L_x_27:
[----:B------:R-:W-:Y:S01]  /*1e70*/  UIADD3 UR12, UR10, 0x24200, URZ ;  /* 0x000242000a0c7890 */ /* 0x000fe2000fffe03f */
[----:B------:R-:W-:Y:S01]  /*1e80*/  WARPGROUP.ARRIVE ;  /* 0x00000000000079c5 */ /* 0x000fe20000000000 */
[----:B------:R-:W-:Y:S02]  /*1e90*/  UISETP.NE.AND UP0, UPT, UR7, URZ, UPT ;  /* 0x0000003f0700728c */ /* 0x000fe4000bf05270 */
[----:B------:R-:W-:Y:S02]  /*1ea0*/  USHF.R.U32.HI UR12, URZ, 0x4, UR12 ;  /* 0x000000043f0c7899 */ /* 0x000fe4000801160c */
[----:B------:R-:W-:Y:S02]  /*1eb0*/  USEL UR8, UR8, URZ, !UP0 ;  /* 0x0000003f08087287 */ /* 0x000fe4000c000000 */
[----:B------:R-:W-:Y:S02]  /*1ec0*/  ULOP3.LUT UR7, UR12, 0x3fff, URZ, 0xc0, !UPT ;  /* 0x00003fff0c077892 */ /* 0x000fe4000f8ec03f */
[----:B------:R-:W-:-:S02]  /*1ed0*/  ULOP3.LUT UR12, UR11, 0x10000, URZ, 0xfc, !UPT ;  /* 0x000100000b0c7892 */ /* 0x000fc4000f8efc3f */
[----:B------:R-:W-:Y:S02]  /*1ee0*/  ULOP3.LUT UR7, UR7, 0x10000, URZ, 0xfc, !UPT ;  /* 0x0001000007077892 */ /* 0x000fe4000f8efc3f */
[----:B------:R-:W-:Y:S02]  /*1ef0*/  UISETP.NE.U32.AND UP0, UPT, UR8, URZ, UPT ;  /* 0x0000003f0800728c */ /* 0x000fe4000bf05070 */
[----:B------:R-:W-:Y:S02]  /*1f00*/  ULEA UR12, UR18, UR12, 0x9 ;  /* 0x0000000c120c7291 */ /* 0x000fe4000f8e483f */
[----:B------:R-:W-:Y:S01]  /*1f10*/  ULEA UR14, UR18, UR7, 0x8 ;  /* 0x00000007120e7291 */ /* 0x000fe2000f8e403f */
[----:B------:R-:W-:Y:S01]  /*1f20*/  UMOV UR13, 0x80000020 ;  /* 0x80000020000d7882 */ /* 0x000fe20000000000 */
[----:B------:R-:W-:Y:S01]  /*1f30*/  UMOV UR15, 0x80000020 ;  /* 0x80000020000f7882 */ /* 0x000fe20000000000 */
[----:B------:R-:W-:-:S06]  /*1f40*/  UIADD3 UR6, UR6, 0x2, URZ ;  /* 0x0000000206067890 */ /* 0x000fcc000fffe03f */
[----:B------:R-:W-:Y:S01]  /*1f50*/  QGMMA.64x64x32.F32.E5M2.E5M2 R24, gdesc[UR12], R24, UP0 ;  /* 0x00e000000c1879f3 */ /* 0x000fe2000bf03818 */
[----:B------:R-:W-:Y:S02]  /*1f60*/  UIADD3 UR12, UR12, 0x2, URZ ;  /* 0x000000020c0c7890 */ /* 0x000fe4000fffe03f */
[----:B------:R-:W-:Y:S01]  /*1f70*/  UIADD3 UR14, UR14, 0x2, URZ ;  /* 0x000000020e0e7890 */ /* 0x000fe2000fffe03f */
[----:B------:R-:W-:Y:S01]  /*1f80*/  UMOV UR13, 0x80000020 ;  /* 0x80000020000d7882 */ /* 0x000fe20000000000 */
[----:B------:R-:W-:Y:S01]  /*1f90*/  UMOV UR15, 0x80000020 ;  /* 0x80000020000f7882 */ /* 0x000fe20000000000 */
[----:B------:R-:W-:-:S04]  /*1fa0*/  UISETP.NE.AND UP0, UPT, UR6, UR19, UPT ;  /* 0x000000130600728c */ /* 0x000fc8000bf05270 */
[----:B------:R-:W-:-:S06]  /*1fb0*/  USEL UR7, URZ, 0x1, UP0 ;  /* 0x000000013f077887 */ /* 0x000fcc0008000000 */
[----:B------:R-:W-:Y:S01]  /*1fc0*/  ISETP.NE.AND P0, PT, RZ, UR7, PT ;  /* 0x00000007ff007c0c */ /* 0x000fe2000bf05270 */
[----:B------:R-:W-:Y:S03]  /*1fd0*/  QGMMA.64x64x32.F32.E5M2.E5M2 R24, gdesc[UR12], R24, gsb0 ;  /* 0x00e000000c1879f3 */ /* 0x000fe60008003818 */
[----:B------:R-:W-:-:S09]  /*1fe0*/  WARPGROUP.DEPBAR.LE gsb0, 0x1 ;  /* 0x00008000000079c5 */ /* 0x000fd20000010100 */
[----:B------:R-:W-:Y:S05]  /*1ff0*/  @!P0 BRA `(.L_x_29) ;  /* 0x0000000000888947 */ /* 0x000fea0003800000 */
[----:B------:R-:W-:Y:S02]  /*2000*/  WARPGROUP.DEPBAR.LE gsb0, 0x0 ;  /* 0x00008000000079c5 */ /* 0x000fe40000010000 */
[----:B------:R-:W-:-:S01]  /*2010*/  FADD R79, R24, R79 ;  /* 0x0000004f184f7221 */ /* 0x000fc20000000000 */
[----:B------:R-:W-:Y:S01]  /*2020*/  FADD R80, R25, R80 ;  /* 0x0000005019507221 */ /* 0x000fe20000000000 */
        /* <DEDUP_REMOVED lines=30> */
[----:B------:R-:W-:-:S06]  /*2210*/  UMOV UR6, URZ ;  /* 0x0000003f00067c82 */ /* 0x000fcc0008000000 */
.L_x_29:
[----:B------:R-:W-:Y:S05]  /*2220*/  @!P1 BRA `(.L_x_30) ;  /* 0x0000000000049947 */ /* 0x000fea0003800000 */
[----:B------:R-:W-:Y:S01]  /*2230*/  BPT.TRAP 0x1 ;  /* 0x000000040000795c */ /* 0x000fe20000300000 */
.L_x_30:
[----:B------:R-:W-:-:S13]  /*2240*/  ISETP.NE.AND P0, PT, R6, RZ, PT ;  /* 0x000000ff0600720c */ /* 0x000fda0003f05270 */
[----:B01----:R-:W-:-:S05]  /*2250*/  @P0 LEA R10, R9, UR10, 0x3 ;  /* 0x0000000a090a0c11 */ /* 0x003fca000f8e18ff */
[----:B------:R-:W-:-:S05]  /*2260*/  @P0 VIADD R10, R10, 0x90 ;  /* 0x000000900a0a0836 */ /* 0x000fca0000000000 */
[----:B------:R-:W-:-:S04]  /*2270*/  @P0 PRMT R10, R3, 0x654, R10 ;  /* 0x00000654030a0816 */ /* 0x000fc8000000000a */
[----:B------:R0:W-:Y:S01]  /*2280*/  @P0 SYNCS.ARRIVE.TRANS64.RED.A1T0 RZ, [R10+URZ], RZ ;  /* 0x000000ff0aff09a7 */ /* 0x0001e2000810043f */
[----:B------:R-:W-:-:S13]  /*2290*/  ISETP.GT.U32.AND P0, PT, R2, 0x1, PT ;  /* 0x000000010200780c */ /* 0x000fda0003f04070 */
[----:B0-----:R-:W-:Y:S05]  /*22a0*/  @P0 BRA `(.L_x_31) ;  /* 0x0000000000040947 */ /* 0x001fea0003800000 */
[----:B------:R-:W-:Y:S01]  /*22b0*/  BPT.TRAP 0x1 ;  /* 0x000000040000795c */ /* 0x000fe20000300000 */
.L_x_31:
[----:B------:R-:W-:Y:S01]  /*22c0*/  UIADD3 UR18, UR18, 0x1, URZ ;  /* 0x0000000112127890 */ /* 0x000fe2000fffe03f */
[C---:B------:R-:W-:Y:S01]  /*22d0*/  ISETP.GT.AND P1, PT, R8.reuse, 0x1, PT ;  /* 0x000000010800780c */ /* 0x040fe20003f24270 */
[----:B------:R-:W-:Y:S02]  /*22e0*/  VIADD R9, R9, 0x1 ;  /* 0x0000000109097836 */ /* 0x000fe40000000000 */
[----:B------:R-:W-:Y:S01]  /*22f0*/  UISETP.NE.AND UP0, UPT, UR18, 0x12, UPT ;  /* 0x000000121200788c */ /* 0x000fe2000bf05270 */
[----:B------:R-:W-:Y:S02]  /*2300*/  VIADD R8, R8, 0xffffffff ;  /* 0xffffffff08087836 */ /* 0x000fe40000000000 */
[C---:B------:R-:W-:Y:S01]  /*2310*/  ISETP.NE.AND P0, PT, R9.reuse, 0x12, PT ;  /* 0x000000120900780c */ /* 0x040fe20003f05270 */
[----:B------:R-:W-:Y:S02]  /*2320*/  USEL UR8, URZ, 0x1, UP0 ;  /* 0x000000013f087887 */ /* 0x000fe40008000000 */
[----:B------:R-:W-:Y:S01]  /*2330*/  USEL UR18, UR18, URZ, UP0 ;  /* 0x0000003f12127287 */ /* 0x000fe20008000000 */
[----:B------:R-:W-:-:S03]  /*2340*/  SEL R9, R9, RZ, P0 ;  /* 0x000000ff09097207 */ /* 0x000fc60000000000 */
[----:B------:R-:W-:Y:S01]  /*2350*/  LOP3.LUT R14, R14, UR8, RZ, 0x3c, !PT ;  /* 0x000000080e0e7c12 */ /* 0x000fe2000f8e3cff */
[----:B------:R-:W-:Y:S01]  /*2360*/  UMOV UR8, 0x1 ;  /* 0x0000000100087882 */ /* 0x000fe20000000000 */
[----:B------:R-:W-:Y:S06]  /*2370*/  @P1 BRA `(.L_x_32) ;  /* 0xfffffff800841947 */ /* 0x000fec000383ffff */
.L_x_24:
[----:B------:R-:W-:Y:S01]  /*2380*/  UISETP.NE.AND UP0, UPT, UR6, URZ, UPT ;  /* 0x0000003f0600728c */ /* 0x000fe2000bf05270 */
[----:B01----:R-:W0:Y:S03]  /*2390*/  LDC R8, c[0x0][0x28c] ;  /* 0x0000a300ff087b82 */ /* 0x003e260000000800 */
[----:B------:R-:W-:-:S06]  /*23a0*/  USEL UR6, URZ, 0x1, !UP0 ;  /* 0x000000013f067887 */ /* 0x000fcc000c000000 */
[----:B------:R-:W-:Y:S02]  /*23b0*/  ISETP.NE.AND P0, PT, RZ, UR6, PT ;  /* 0x00000006ff007c0c */ /* 0x000fe4000bf05270 */
[----:B0-----:R-:W-:-:S11]  /*23c0*/  ISETP.GE.AND P1, PT, R8, 0x1, PT ;  /* 0x000000010800780c */ /* 0x001fd60003f26270 */
[----:B------:R-:W-:Y:S05]  /*23d0*/  @!P0 BRA `(.L_x_33) ;  /* 0x0000000000848947 */ /* 0x000fea0003800000 */
[----:B------:R-:W-:Y:S02]  /*23e0*/  WARPGROUP.DEPBAR.LE gsb0, 0x0 ;  /* 0x00008000000079c5 */ /* 0x000fe40000010000 */
[----:B------:R-:W-:Y:S01]  /*23f0*/  FADD R79, R24, R79 ;  /* 0x0000004f184f7221 */ /* 0x000fe20000000000 */
        /* <DEDUP_REMOVED lines=30> */
[----:B------:R-:W-:-:S07]  /*25e0*/  FADD R16, R16, R55 ;  /* 0x0000003710107221 */ /* 0x000fce0000000000 */
.L_x_33:
[----:B------:R-:W-:Y:S02]  /*25f0*/  WARPGROUP.DEPBAR.LE gsb0, 0x0 ;  /* 0x00008000000079c5 */ /* 0x000fe40000010000 */
[----:B------:R-:W-:Y:S05]  /*2600*/  @!P1 BRA `(.L_x_34) ;  /* 0x0000000000549947 */ /* 0x000fea0003800000 */
[----:B------:R-:W-:-:S13]  /*2610*/  ISETP.NE.AND P0, PT, R81, 0x3, PT ;  /* 0x000000035100780c */ /* 0x000fda0003f05270 */
[----:B------:R-:W-:Y:S05]  /*2620*/  @!P0 BRA `(.L_x_35) ;  /* 0x0000000000048947 */ /* 0x000fea0003800000 */
[----:B------:R-:W-:Y:S01]  /*2630*/  BPT.TRAP 0x1 ;  /* 0x000000040000795c */ /* 0x000fe20000300000 */
.L_x_35:
[----:B------:R-:W-:Y:S01]  /*2640*/  ISETP.NE.AND P0, PT, R6, RZ, PT ;  /* 0x000000ff0600720c */ /* 0x000fe20003f05270 */
[----:B------:R-:W-:Y:S01]  /*2650*/  BSSY B0, `(.L_x_36) ;  /* 0x000000e000007945 */ /* 0x000fe20003800000 */
[----:B------:R-:W-:-:S11]  /*2660*/  ISETP.GT.U32.AND P1, PT, R2, 0x1, PT ;  /* 0x000000010200780c */ /* 0x000fd60003f24070 */
[----:B------:R-:W-:Y:S05]  /*2670*/  @!P0 BRA `(.L_x_37) ;  /* 0x00000000002c8947 */ /* 0x000fea0003800000 */
[----:B------:R-:W-:-:S04]  /*2680*/  UISETP.LT.AND UP0, UPT, UR9, 0x1, UPT ;  /* 0x000000010900788c */ /* 0x000fc8000bf01270 */
[----:B------:R-:W-:-:S04]  /*2690*/  USEL UR8, UR9, 0x1, UP0 ;  /* 0x0000000109087887 */ /* 0x000fc80008000000 */
[----:B------:R-:W-:-:S04]  /*26a0*/  UIADD3 UR8, UR5, UR9, -UR8 ;  /* 0x0000000905087290 */ /* 0x000fc8000fffe808 */
[----:B------:R-:W-:-:S04]  /*26b0*/  UIMAD.WIDE.U32 UR6, UR8, 0x38e38e39, URZ ;  /* 0x38e38e39080678a5 */ /* 0x000fc8000f8e003f */
[----:B------:R-:W-:-:S04]  /*26c0*/  USHF.R.U32.HI UR6, URZ, 0x2, UR7 ;  /* 0x000000023f067899 */ /* 0x000fc80008011607 */
[----:B------:R-:W-:-:S04]  /*26d0*/  UIMAD UR8, UR6, -0x12, UR8 ;  /* 0xffffffee060878a4 */ /* 0x000fc8000f8e0208 */
[----:B------:R-:W-:-:S04]  /*26e0*/  ULEA UR8, UR8, UR10, 0x3 ;  /* 0x0000000a08087291 */ /* 0x000fc8000f8e183f */
[----:B------:R-:W-:-:S06]  /*26f0*/  UIADD3 UR8, UR8, 0x90, URZ ;  /* 0x0000009008087890 */ /* 0x000fcc000fffe03f */
[----:B------:R-:W-:-:S05]  /*2700*/  IMAD.U32 R8, RZ, RZ, UR8 ;  /* 0x00000008ff087e24 */ /* 0x000fca000f8e00ff */
[----:B------:R-:W-:-:S04]  /*2710*/  PRMT R8, R3, 0x654, R8 ;  /* 0x0000065403087816 */ /* 0x000fc80000000008 */
[----:B------:R0:W-:Y:S03]  /*2720*/  SYNCS.ARRIVE.TRANS64.RED.A1T0 RZ, [R8+URZ], RZ ;  /* 0x000000ff08ff79a7 */ /* 0x0001e6000810043f */
.L_x_37:
[----:B------:R-:W-:Y:S05]  /*2730*/  BSYNC B0 ;  /* 0x0000000000007941 */ /* 0x000fea0003800000 */
.L_x_36:
[----:B------:R-:W-:Y:S05]  /*2740*/  @P1 BRA `(.L_x_34) ;  /* 0x0000000000041947 */ /* 0x000fea0003800000 */
[----:B------:R-:W-:Y:S01]  /*2750*/  BPT.TRAP 0x1 ;  /* 0x000000040000795c */ /* 0x000fe20000300000 */
.L_x_34:
[----:B------:R-:W1:Y:S01]  /*2760*/  LDC R24, c[0x0][0x288] ;  /* 0x0000a200ff187b82 */ /* 0x000e620000000800 */
[C---:B------:R-:W-:Y:S01]  /*2770*/  LOP3.LUT R14, R0.reuse, 0x3, RZ, 0xc0, !PT ;  /* 0x00000003000e7812 */ /* 0x040fe200078ec0ff */
[----:B------:R-:W-:Y:S01]  /*2780*/  IMAD.SHL.U32 R25, R15, 0x40, RZ ;  /* 0x000000400f197824 */ /* 0x000fe200078e00ff */
[--C-:B0-----:R-:W-:Y:S01]  /*2790*/  SHF.R.U32.HI R8, RZ, 0x2, R0.reuse ;  /* 0x00000002ff087819 */ /* 0x101fe20000011600 */
[----:B------:R-:W-:Y:S01]  /*27a0*/  UIADD3 UR5, UR9, UR5, URZ ;  /* 0x0000000509057290 */ /* 0x000fe2000fffe03f */
[----:B------:R-:W-:Y:S01]  /*27b0*/  LOP3.LUT R10, R0, 0x60, RZ, 0xc0, !PT ;  /* 0x00000060000a7812 */ /* 0x000fe200078ec0ff */
[----:B------:R-:W-:Y:S01]  /*27c0*/  ULDC UR12, c[0x0][0x284] ;  /* 0x0000a100000c7ab9 */ /* 0x000fe20000000800 */
[----:B------:R-:W-:Y:S01]  /*27d0*/  SHF.R.U32.HI R11, RZ, 0x7, R0 ;  /* 0x00000007ff0b7819 */ /* 0x000fe20000011600 */
[----:B------:R-:W-:Y:S01]  /*27e0*/  UISETP.GT.U32.AND UP0, UPT, UR5, 0x11, UPT ;  /* 0x000000110500788c */ /* 0x000fe2000bf04070 */
[----:B------:R-:W-:Y:S01]  /*27f0*/  LOP3.LUT R9, R8, 0x7, RZ, 0xc0, !PT ;  /* 0x0000000708097812 */ /* 0x000fe200078ec0ff */
[----:B------:R-:W-:Y:S01]  /*2800*/  UISETP.GE.U32.AND UP1, UPT, UR9, 0x12, UPT ;  /* 0x000000120900788c */ /* 0x000fe2000bf26070 */
[----:B------:R-:W-:Y:S01]  /*2810*/  SHF.R.U32.HI R10, RZ, 0x1, R10 ;  /* 0x00000001ff0a7819 */ /* 0x000fe2000001160a */
[----:B------:R-:W-:Y:S01]  /*2820*/  UISETP.LT.U32.AND UP0, UPT, UR9, 0x12, UP0 ;  /* 0x000000120900788c */ /* 0x000fe20008701070 */
[----:B------:R-:W-:Y:S01]  /*2830*/  LOP3.LUT R8, R11, 0x1, RZ, 0xc0, !PT ;  /* 0x000000010b087812 */ /* 0x000fe200078ec0ff */
[----:B------:R-:W-:Y:S01]  /*2840*/  ULDC.64 UR10, c[0x0][0x5d0] ;  /* 0x00017400000a7ab9 */ /* 0x000fe20000000a00 */
[----:B------:R-:W-:Y:S01]  /*2850*/  IADD3 R27, RZ, -R10, -R9 ;  /* 0x8000000aff1b7210 */ /* 0x000fe20007ffe809 */
[----:B------:R-:W-:Y:S01]  /*2860*/  UIMAD.WIDE.U32 UR6, UR5, 0x38e38e39, URZ ;  /* 0x38e38e39050678a5 */ /* 0x000fe2000f8e003f */
[----:B------:R-:W-:Y:S01]  /*2870*/  SHF.R.S32.HI R32, RZ, 0x1f, R73 ;  /* 0x0000001fff207819 */ /* 0x000fe20000011449 */
[----:B------:R-:W-:Y:S01]  /*2880*/  USEL UR8, URZ, 0x1, !UP0 ;  /* 0x000000013f087887 */ /* 0x000fe2000c000000 */
[C---:B------:R-:W-:Y:S01]  /*2890*/  IMAD.SHL.U32 R26, R8.reuse, 0x40, RZ ;  /* 0x00000040081a7824 */ /* 0x040fe200078e00ff */
[----:B------:R-:W-:Y:S01]  /*28a0*/  USHF.R.U32.HI UR6, URZ, 0x2, UR7 ;  /* 0x000000023f067899 */ /* 0x000fe20008011607 */
[----:B------:R-:W-:Y:S01]  /*28b0*/  IMAD R27, R8, -0x40, R27 ;  /* 0xffffffc0081b7824 */ /* 0x000fe200078e021b */
[----:B------:R-:W-:Y:S01]  /*28c0*/  ULOP3.LUT UR4, UR4, UR8, URZ, 0x3c, !UPT ;  /* 0x0000000804047292 */ /* 0x000fe2000f8e3c3f */
[----:B------:R-:W-:Y:S01]  /*28d0*/  IMAD R8, R32, UR10, RZ ;  /* 0x0000000a20087c24 */ /* 0x000fe2000f8e02ff */
[----:B-1----:R-:W-:Y:S01]  /*28e0*/  ISETP.GE.AND P0, PT, R25, R24, PT ;  /* 0x000000181900720c */ /* 0x002fe20003f06270 */
[----:B------:R-:W-:Y:S01]  /*28f0*/  IMAD R28, R14, -0x2, R24 ;  /* 0xfffffffe0e1c7824 */ /* 0x000fe200078e0218 */
[----:B------:R-:W-:Y:S01]  /*2900*/  LOP3.LUT R11, R26, 0x40, R9, 0xe2, !PT ;  /* 0x000000401a0b7812 */ /* 0x000fe200078ee209 */
[C---:B------:R-:W-:Y:S01]  /*2910*/  IMAD.SHL.U32 R24, R71.reuse, 0x80, RZ ;  /* 0x0000008047187824 */ /* 0x040fe200078e00ff */
[----:B------:R-:W-:Y:S01]  /*2920*/  UIMAD UR5, UR6, -0x12, UR5 ;  /* 0xffffffee060578a4 */ /* 0x000fe2000f8e0205 */
[----:B------:R-:W-:Y:S01]  /*2930*/  IMAD.SHL.U32 R14, R0, 0x2, RZ ;  /* 0x00000002000e7824 */ /* 0x000fe200078e00ff */
[----:B------:R-:W-:Y:S01]  /*2940*/  @UP1 ULOP3.LUT UR4, UR4, 0x1, UR6, 0x78, !UPT ;  /* 0x0000000104041892 */ /* 0x000fe2000f8e7806 */
[----:B------:R-:W-:Y:S01]  /*2950*/  IMAD.WIDE R30, R71, 0x80, RZ ;  /* 0x00000080471e7825 */ /* 0x000fe200078e02ff */
[----:B------:R-:W-:-:S02]  /*2960*/  ISETP.GE.OR P0, PT, R24, UR12, P0 ;  /* 0x0000000c18007c0c */ /* 0x000fc40008706670 */
[----:B------:R-:W-:Y:S01]  /*2970*/  LOP3.LUT R14, R25, 0x6, R14, 0xf8, !PT ;  /* 0x00000006190e7812 */ /* 0x000fe200078ef80e */
[C---:B------:R-:W-:Y:S01]  /*2980*/  IMAD R29, R73.reuse, UR11, R8 ;  /* 0x0000000b491d7c24 */ /* 0x040fe2000f8e0208 */
[----:B------:R-:W-:Y:S01]  /*2990*/  IADD3 R27, -R24, UR12, R27 ;  /* 0x0000000c181b7c10 */ /* 0x000fe2000fffe11b */
[----:B------:R-:W-:Y:S01]  /*29a0*/  IMAD.IADD R28, R28, 0x1, -R25 ;  /* 0x000000011c1c7824 */ /* 0x000fe200078e0a19 */
[----:B------:R-:W-:Y:S01]  /*29b0*/  SHF.R.S32.HI R15, RZ, 0x1f, R14 ;  /* 0x0000001fff0f7819 */ /* 0x000fe2000001140e */
[----:B------:R-:W-:Y:S01]  /*29c0*/  IMAD.MOV.U32 R26, RZ, RZ, -0x1 ;  /* 0xffffffffff1a7424 */ /* 0x000fe200078e00ff */
[----:B------:R-:W-:Y:S01]  /*29d0*/  LOP3.LUT R33, R30, R11, R10, 0xfe, !PT ;  /* 0x0000000b1e217212 */ /* 0x000fe200078efe0a */
[----:B------:R-:W-:-:S04]  /*29e0*/  IMAD.WIDE.U32 R8, R73, UR10, R14 ;  /* 0x0000000a49087c25 */ /* 0x000fc8000f8e000e */
[----:B------:R-:W-:Y:S01]  /*29f0*/  IMAD.IADD R9, R9, 0x1, R29 ;  /* 0x0000000109097824 */ /* 0x000fe200078e021d */
[----:B------:R-:W-:Y:S06]  /*2a00*/  @P0 BRA `(.L_x_38) ;  /* 0x0000002400940947 */ /* 0x000fec0003800000 */
[----:B------:R-:W0:Y:S01]  /*2a10*/  LDC.64 R24, c[0x0][0x5c8] ;  /* 0x00017200ff187b82 */ /* 0x000e220000000a00 */
[----:B------:R-:W-:Y:S01]  /*2a20*/  ULDC.64 UR6, c[0x0][0x5c0] ;  /* 0x0001700000067ab9 */ /* 0x000fe20000000a00 */
[----:B------:R-:W-:Y:S01]  /*2a30*/  BSSY B0, `(.L_x_38) ;  /* 0x0000262000007945 */ /* 0x000fe20003800000 */
[-C--:B0-----:R-:W-:Y:S02]  /*2a40*/  IMAD R10, R31, R24.reuse, RZ ;  /* 0x000000181f0a7224 */ /* 0x081fe400078e02ff */
[----:B------:R-:W-:-:S04]  /*2a50*/  IMAD.WIDE.U32 R8, R33, R24, R8 ;  /* 0x0000001821087225 */ /* 0x000fc800078e0008 */
[----:B------:R-:W-:Y:S01]  /*2a60*/  IMAD R11, R33, R25, R10 ;  /* 0x00000019210b7224 */ /* 0x000fe200078e020a */
[----:B------:R-:W-:Y:S02]  /*2a70*/  LEA R10, P0, R24, R8, 0x3 ;  /* 0x00000008180a7211 */ /* 0x000fe400078018ff */
[----:B------:R-:W-:Y:S01]  /*2a80*/  IADD3 R8, P1, R8, UR6, RZ ;  /* 0x0000000608087c10 */ /* 0x000fe2000ff3e0ff */
[----:B------:R-:W-:Y:S01]  /*2a90*/  IMAD.IADD R9, R9, 0x1, R11 ;  /* 0x0000000109097824 */ /* 0x000fe200078e020b */
[----:B------:R-:W-:-:S04]  /*2aa0*/  IADD3 R10, P2, R10, UR6, RZ ;  /* 0x000000060a0a7c10 */ /* 0x000fc8000ff5e0ff */
[----:B------:R-:W-:Y:S02]  /*2ab0*/  LEA.HI.X R11, R24, R9, R25, 0x3, P0 ;  /* 0x00000009180b7211 */ /* 0x000fe400000f1c19 */
[----:B----45:R-:W-:Y:S02]  /*2ac0*/  FSETP.NEU.AND P0, PT, R12, RZ, PT ;  /* 0x000000ff0c00720b */ /* 0x030fe40003f0d000 */
[----:B------:R-:W-:Y:S02]  /*2ad0*/  IADD3.X R9, R9, UR7, RZ, P1, !PT ;  /* 0x0000000709097c10 */ /* 0x000fe40008ffe4ff */
[----:B------:R-:W-:-:S09]  /*2ae0*/  IADD3.X R11, R11, UR7, RZ, P2, !PT ;  /* 0x000000070b0b7c10 */ /* 0x000fd200097fe4ff */
[----:B------:R-:W-:Y:S05]  /*2af0*/  @!P0 BRA `(.L_x_39) ;  /* 0x0000001c00148947 */ /* 0x000fea0003800000 */
[----:B------:R-:W-:Y:S01]  /*2b00*/  ULDC.64 UR6, c[0x0][0x5b8] ;  /* 0x00016e0000067ab9 */ /* 0x000fe20000000a00 */
[----:B------:R-:W-:Y:S01]  /*2b10*/  ISETP.GE.AND P0, PT, R28, 0x1, PT ;  /* 0x000000011c00780c */ /* 0x000fe20003f06270 */
[----:B------:R-:W-:Y:S01]  /*2b20*/  IMAD R32, R32, UR6, RZ ;  /* 0x0000000620207c24 */ /* 0x000fe2000f8e02ff */
[----:B------:R-:W-:Y:S01]  /*2b30*/  ULDC.64 UR10, c[0x0][0x5a8] ;  /* 0x00016a00000a7ab9 */ /* 0x000fe20000000a00 */
[----:B------:R-:W-:Y:S01]  /*2b40*/  IMAD.WIDE.U32 R24, R73, UR6, R14 ;  /* 0x0000000649187c25 */ /* 0x000fe2000f8e000e */
[----:B------:R-:W-:Y:S01]  /*2b50*/  ISETP.LT.OR P3, PT, R27, 0x1, !P0 ;  /* 0x000000011b00780c */ /* 0x000fe20004761670 */
[----:B------:R-:W-:Y:S02]  /*2b60*/  BSSY B1, `(.L_x_40) ;  /* 0x000000c000017945 */ /* 0x000fe40003800000 */
[----:B------:R-:W-:Y:S01]  /*2b70*/  IMAD R73, R73, UR7, R32 ;  /* 0x0000000749497c24 */ /* 0x000fe2000f8e0220 */
[----:B------:R-:W-:Y:S02]  /*2b80*/  ULDC.64 UR6, c[0x0][0x5b0] ;  /* 0x00016c0000067ab9 */ /* 0x000fe40000000a00 */
[----:B------:R-:W-:-:S02]  /*2b90*/  IMAD R29, R31, UR6, RZ ;  /* 0x000000061f1d7c24 */ /* 0x000fc4000f8e02ff */
[----:B------:R-:W-:Y:S02]  /*2ba0*/  IMAD.IADD R25, R25, 0x1, R73 ;  /* 0x0000000119197824 */ /* 0x000fe400078e0249 */
[C---:B------:R-:W-:Y:S02]  /*2bb0*/  IMAD R29, R33.reuse, UR7, R29 ;  /* 0x00000007211d7c24 */ /* 0x040fe4000f8e021d */
[----:B------:R-:W-:-:S03]  /*2bc0*/  IMAD.WIDE.U32 R14, R33, UR6, R24 ;  /* 0x00000006210e7c25 */ /* 0x000fc6000f8e0018 */
[----:B------:R-:W-:-:S04]  /*2bd0*/  IADD3 R14, P1, R14, UR10, RZ ;  /* 0x0000000a0e0e7c10 */ /* 0x000fc8000ff3e0ff */
[--C-:B------:R-:W-:Y:S02]  /*2be0*/  IADD3.X R15, R15, UR11, R29.reuse, P1, !PT ;  /* 0x0000000b0f0f7c10 */ /* 0x100fe40008ffe41d */
[----:B------:R-:W-:Y:S01]  /*2bf0*/  PRMT R29, RZ, 0x7610, R29 ;  /* 0x00007610ff1d7816 */ /* 0x000fe2000000001d */
[----:B------:R-:W-:Y:S06]  /*2c00*/  @P3 BRA `(.L_x_41) ;  /* 0x0000000000043947 */ /* 0x000fec0003800000 */
[----:B------:R0:W5:Y:S02]  /*2c10*/  LDG.E.U8 R29, desc[UR16][R14.64] ;  /* 0x000000100e1d7981 */ /* 0x000164000c1e1100 */
.L_x_41:
[----:B------:R-:W-:Y:S05]  /*2c20*/  BSYNC B1 ;  /* 0x0000000000017941 */ /* 0x000fea0003800000 */
.L_x_40:
[----:B-----5:R-:W-:Y:S01]  /*2c30*/  LOP3.LUT R29, R29, 0xff, RZ, 0xc0, !PT ;  /* 0x000000ff1d1d7812 */ /* 0x020fe200078ec0ff */
[----:B------:R-:W-:Y:S01]  /*2c40*/  BSSY B1, `(.L_x_42) ;  /* 0x000000c000017945 */ /* 0x000fe20003800000 */
[----:B------:R-:W-:Y:S02]  /*2c50*/  ISETP.GE.AND P1, PT, R28, 0x2, PT ;  /* 0x000000021c00780c */ /* 0x000fe40003f26270 */
[----:B------:R-:W-:Y:S02]  /*2c60*/  F2FP.F16.E5M2.UNPACK_B R29, R29 ;  /* 0x0000001dff1d723e */ /* 0x000fe400020004ff */
[----:B------:R-:W-:-:S03]  /*2c70*/  ISETP.LT.OR P2, PT, R27, 0x1, !P1 ;  /* 0x000000011b00780c */ /* 0x000fc60004f41670 */
[----:B------:R-:W-:-:S05]  /*2c80*/  HADD2.F32 R29, -RZ, R29.H0_H0 ;  /* 0x2000001dff1d7230 */ /* 0x000fca0000004100 */
[----:B------:R-:W-:Y:S01]  /*2c90*/  FMUL R32, R29, R12 ;  /* 0x0000000c1d207220 */ /* 0x000fe20000400000 */
[----:B------:R-:W-:-:S03]  /*2ca0*/  PRMT R29, RZ, 0x7610, R29 ;  /* 0x00007610ff1d7816 */ /* 0x000fc6000000001d */
[----:B--2---:R-:W-:-:S05]  /*2cb0*/  FFMA R32, R79, R7, R32 ;  /* 0x000000074f207223 */ /* 0x004fca0000000020 */
[----:B------:R-:W-:-:S05]  /*2cc0*/  F2FP.SATFINITE.E5M2.F32.PACK_AB_MERGE_C R35, RZ, R32, RZ ;  /* 0x00000020ff23723e */ /* 0x000fca00048060ff */
[----:B------:R1:W-:Y:S01]  /*2cd0*/  @!P3 STG.E.U8 desc[UR16][R8.64], R35 ;  /* 0x000000230800b986 */ /* 0x0003e2000c101110 */
[----:B------:R-:W-:Y:S05]  /*2ce0*/  @P2 BRA `(.L_x_43) ;  /* 0x0000000000042947 */ /* 0x000fea0003800000 */
[----:B------:R2:W5:Y:S02]  /*2cf0*/  LDG.E.U8 R29, desc[UR16][R14.64+0x1] ;  /* 0x000001100e1d7981 */ /* 0x000564000c1e1100 */
.L_x_43:
[----:B------:R-:W-:Y:S05]  /*2d00*/  BSYNC B1 ;  /* 0x0000000000017941 */ /* 0x000fea0003800000 */
.L_x_42:
[----:B-----5:R-:W-:Y:S01]  /*2d10*/  LOP3.LUT R29, R29, 0xff, RZ, 0xc0, !PT ;  /* 0x000000ff1d1d7812 */ /* 0x020fe200078ec0ff */
[----:B------:R-:W-:Y:S01]  /*2d20*/  BSSY B1, `(.L_x_44) ;  /* 0x0000012000017945 */ /* 0x000fe20003800000 */
[----:B------:R-:W-:Y:S02]  /*2d30*/  IADD3 R33, P3, R33, 0x8, RZ ;  /* 0x0000000821217810 */ /* 0x000fe40007f7e0ff */
[----:B------:R-:W-:Y:S02]  /*2d40*/  F2FP.F16.E5M2.UNPACK_B R29, R29 ;  /* 0x0000001dff1d723e */ /* 0x000fe400020004ff */
[----:B------:R-:W-:Y:S01]  /*2d50*/  ISETP.LT.OR P0, PT, R27, 0x9, !P0 ;  /* 0x000000091b00780c */ /* 0x000fe20004701670 */
[----:B------:R-:W-:Y:S02]  /*2d60*/  IMAD.X R30, RZ, RZ, R31, P3 ;  /* 0x000000ffff1e7224 */ /* 0x000fe400018e061f */
[----:B------:R-:W-:Y:S02]  /*2d70*/  HADD2.F32 R29, -RZ, R29.H0_H0 ;  /* 0x2000001dff1d7230 */ /* 0x000fe40000004100 */
[----:B------:R-:W-:-:S02]  /*2d80*/  IMAD R30, R30, UR6, RZ ;  /* 0x000000061e1e7c24 */ /* 0x000fc4000f8e02ff */
[----:B------:R-:W-:-:S04]  /*2d90*/  IMAD.WIDE.U32 R24, R33, UR6, R24 ;  /* 0x0000000621187c25 */ /* 0x000fc8000f8e0018 */
[----:B------:R-:W-:Y:S01]  /*2da0*/  FMUL R29, R29, R12 ;  /* 0x0000000c1d1d7220 */ /* 0x000fe20000400000 */
[----:B------:R-:W-:-:S03]  /*2db0*/  IMAD R33, R33, UR7, R30 ;  /* 0x0000000721217c24 */ /* 0x000fc6000f8e021e */
[----:B------:R-:W-:Y:S01]  /*2dc0*/  FFMA R29, R80, R7, R29 ;  /* 0x00000007501d7223 */ /* 0x000fe2000000001d */
[----:B------:R-:W-:-:S04]  /*2dd0*/  IADD3 R24, P3, R24, UR10, RZ ;  /* 0x0000000a18187c10 */ /* 0x000fc8000ff7e0ff */
[----:B------:R-:W-:Y:S02]  /*2de0*/  F2FP.SATFINITE.E5M2.F32.PACK_AB_MERGE_C R31, RZ, R29, RZ ;  /* 0x0000001dff1f723e */ /* 0x000fe400048060ff */
[----:B------:R-:W-:Y:S02]  /*2df0*/  IADD3.X R25, R25, UR11, R33, P3, !PT ;  /* 0x0000000b19197c10 */ /* 0x000fe40009ffe421 */
[----:B------:R-:W-:Y:S01]  /*2e00*/  PRMT R29, RZ, 0x7610, R29 ;  /* 0x00007610ff1d7816 */ /* 0x000fe2000000001d */
[----:B------:R3:W-:Y:S01]  /*2e10*/  @!P2 STG.E.U8 desc[UR16][R8.64+0x1], R31 ;  /* 0x0000011f0800a986 */ /* 0x0007e2000c101110 */
[----:B------:R-:W-:Y:S05]  /*2e20*/  @P0 BRA `(.L_x_45) ;  /* 0x0000000000040947 */ /* 0x000fea0003800000 */
[----:B------:R4:W5:Y:S02]  /*2e30*/  LDG.E.U8 R29, desc[UR16][R24.64] ;  /* 0x00000010181d7981 */ /* 0x000964000c1e1100 */
.L_x_45:
[----:B------:R-:W-:Y:S05]  /*2e40*/  BSYNC B1 ;  /* 0x0000000000017941 */ /* 0x000fea0003800000 */
.L_x_44:
[----:B-----5:R-:W-:Y:S01]  /*2e50*/  LOP3.LUT R29, R29, 0xff, RZ, 0xc0, !PT ;  /* 0x000000ff1d1d7812 */ /* 0x020fe200078ec0ff */
[----:B------:R-:W-:Y:S01]  /*2e60*/  BSSY B1, `(.L_x_46) ;  /* 0x000000b000017945 */ /* 0x000fe20003800000 */
[----:B------:R-:W-:Y:S02]  /*2e70*/  ISETP.LT.OR P1, PT, R27, 0x9, !P1 ;  /* 0x000000091b00780c */ /* 0x000fe40004f21670 */
[----:B------:R-:W-:-:S05]  /*2e80*/  F2FP.F16.E5M2.UNPACK_B R29, R29 ;  /* 0x0000001dff1d723e */ /* 0x000fca00020004ff */
[----:B------:R-:W-:-:S05]  /*2e90*/  HADD2.F32 R29, -RZ, R29.H0_H0 ;  /* 0x2000001dff1d7230 */ /* 0x000fca0000004100 */
[----:B------:R-:W-:Y:S01]  /*2ea0*/  FMUL R30, R29, R12 ;  /* 0x0000000c1d1e7220 */ /* 0x000fe20000400000 */
[----:B------:R-:W-:-:S03]  /*2eb0*/  PRMT R29, RZ, 0x7610, R29 ;  /* 0x00007610ff1d7816 */ /* 0x000fc6000000001d */
[----:B------:R-:W-:-:S05]  /*2ec0*/  FFMA R30, R77, R7, R30 ;  /* 0x000000074d1e7223 */ /* 0x000fca000000001e */
[----:B---3--:R-:W-:-:S05]  /*2ed0*/  F2FP.SATFINITE.E5M2.F32.PACK_AB_MERGE_C R31, RZ, R30, RZ ;  /* 0x0000001eff1f723e */ /* 0x008fca00048060ff */
[----:B------:R3:W-:Y:S01]  /*2ee0*/  @!P0 STG.E.U8 desc[UR16][R10.64], R31 ;  /* 0x0000001f0a008986 */ /* 0x0007e2000c101110 */
[----:B------:R-:W-:Y:S05]  /*2ef0*/  @P1 BRA `(.L_x_47) ;  /* 0x0000000000041947 */ /* 0x000fea0003800000 */
[----:B------:R0:W5:Y:S02]  /*2f00*/  LDG.E.U8 R29, desc[UR16][R24.64+0x1] ;  /* 0x00000110181d7981 */ /* 0x000164000c1e1100 */
.L_x_47:
[----:B------:R-:W-:Y:S05]  /*2f10*/  BSYNC B1 ;  /* 0x0000000000017941 */ /* 0x000fea0003800000 */
.L_x_46:
[----:B-----5:R-:W-:Y:S01]  /*2f20*/  LOP3.LUT R29, R29, 0xff, RZ, 0xc0, !PT ;  /* 0x000000ff1d1d7812 */ /* 0x020fe200078ec0ff */
[----:B------:R-:W-:Y:S01]  /*2f30*/  BSSY B1, `(.L_x_48) ;  /* 0x000000c000017945 */ /* 0x000fe20003800000 */
[----:B------:R-:W-:Y:S02]  /*2f40*/  ISETP.GE.AND P0, PT, R28, 0x9, PT ;  /* 0x000000091c00780c */ /* 0x000fe40003f06270 */
[----:B------:R-:W-:Y:S02]  /*2f50*/  F2FP.F16.E5M2.UNPACK_B R29, R29 ;  /* 0x0000001dff1d723e */ /* 0x000fe400020004ff */
[----:B------:R-:W-:-:S03]  /*2f60*/  ISETP.LT.OR P2, PT, R27, 0x1, !P0 ;  /* 0x000000011b00780c */ /* 0x000fc60004741670 */
[----:B------:R-:W-:-:S05]  /*2f70*/  HADD2.F32 R29, -RZ, R29.H0_H0 ;  /* 0x2000001dff1d7230 */ /* 0x000fca0000004100 */
[----:B------:R-:W-:-:S04]  /*2f80*/  FMUL R29, R29, R12 ;  /* 0x0000000c1d1d7220 */ /* 0x000fc80000400000 */
[----:B------:R-:W-:-:S05]  /*2f90*/  FFMA R29, R78, R7, R29 ;  /* 0x000000074e1d7223 */ /* 0x000fca000000001d */
[----:B---3--:R-:W-:Y:S02]  /*2fa0*/  F2FP.SATFINITE.E5M2.F32.PACK_AB_MERGE_C R31, RZ, R29, RZ ;  /* 0x0000001dff1f723e */ /* 0x008fe400048060ff */
[----:B------:R-:W-:-:S03]  /*2fb0*/  PRMT R29, RZ, 0x7610, R29 ;  /* 0x00007610ff1d7816 */ /* 0x000fc6000000001d */
[----:B------:R3:W-:Y:S01]  /*2fc0*/  @!P1 STG.E.U8 desc[UR16][R10.64+0x1], R31 ;  /* 0x0000011f0a009986 */ /* 0x0007e2000c101110 */
[----:B------:R-:W-:Y:S05]  /*2fd0*/  @P2 BRA `(.L_x_49) ;  /* 0x0000000000042947 */ /* 0x000fea0003800000 */
[----:B------:R0:W5:Y:S02]  /*2fe0*/  LDG.E.U8 R29, desc[UR16][R14.64+0x8] ;  /* 0x000008100e1d7981 */ /* 0x000164000c1e1100 */
.L_x_49:
[----:B------:R-:W-:Y:S05]  /*2ff0*/  BSYNC B1 ;  /* 0x0000000000017941 */ /* 0x000fea0003800000 */
.L_x_48:
        /* <DEDUP_REMOVED lines=13> */
.L_x_51:
[----:B------:R-:W-:Y:S05]  /*30d0*/  BSYNC B1 ;  /* 0x0000000000017941 */ /* 0x000fea0003800000 */
.L_x_50:
[----:B-----5:R-:W-:Y:S01]  /*30e0*/  LOP3.LUT R29, R29, 0xff, RZ, 0xc0, !PT ;  /* 0x000000ff1d1d7812 */ /* 0x020fe200078ec0ff */
[----:B------:R-:W-:Y:S01]  /*30f0*/  BSSY B1, `(.L_x_52) ;  /* 0x000000b000017945 */ /* 0x000fe20003800000 */
[----:B------:R-:W-:Y:S02]  /*3100*/  ISETP.LT.OR P0, PT, R27, 0x9, !P0 ;  /* 0x000000091b00780c */ /* 0x000fe40004701670 */
[----:B------:R-:W-:-:S05]  /*3110*/  F2FP.F16.E5M2.UNPACK_B R29, R29 ;  /* 0x0000001dff1d723e */ /* 0x000fca00020004ff */
        /* <DEDUP_REMOVED lines=8> */
.L_x_53:
[----:B------:R-:W-:Y:S05]  /*31a0*/  BSYNC B1 ;  /* 0x0000000000017941 */ /* 0x000fea0003800000 */
.L_x_52:
        /* <DEDUP_REMOVED lines=12> */
.L_x_55:
[----:B------:R-:W-:Y:S05]  /*3270*/  BSYNC B1 ;  /* 0x0000000000017941 */ /* 0x000fea0003800000 */
.L_x_54:
        /* <DEDUP_REMOVED lines=13> */
.L_x_57:
[----:B------:R-:W-:Y:S05]  /*3350*/  BSYNC B1 ;  /* 0x0000000000017941 */ /* 0x000fea0003800000 */
.L_x_56:
        /* <DEDUP_REMOVED lines=13> */
.L_x_59:
[----:B------:R-:W-:Y:S05]  /*3430*/  BSYNC B1 ;  /* 0x0000000000017941 */ /* 0x000fea0003800000 */
.L_x_58:
        /* <DEDUP_REMOVED lines=12> */
.L_x_61:
[----:B------:R-:W-:Y:S05]  /*3500*/  BSYNC B1 ;  /* 0x0000000000017941 */ /* 0x000fea0003800000 */
.L_x_60:
        /* <DEDUP_REMOVED lines=12> */
.L_x_63:
[----:B------:R-:W-:Y:S05]  /*35d0*/  BSYNC B1 ;  /* 0x0000000000017941 */ /* 0x000fea0003800000 */
.L_x_62:
        /* <DEDUP_REMOVED lines=13> */
.L_x_65:
[----:B------:R-:W-:Y:S05]  /*36b0*/  BSYNC B1 ;  /* 0x0000000000017941 */ /* 0x000fea0003800000 */
.L_x_64:
        /* <DEDUP_REMOVED lines=13> */
.L_x_67:
[----:B------:R-:W-:Y:S05]  /*3790*/  BSYNC B1 ;  /* 0x0000000000017941 */ /* 0x000fea0003800000 */
.L_x_66:
        /* <DEDUP_REMOVED lines=12> */
.L_x_69:
[----:B------:R-:W-:Y:S05]  /*3860*/  BSYNC B1 ;  /* 0x0000000000017941 */ /* 0x000fea0003800000 */
.L_x_68:
        /* <DEDUP_REMOVED lines=12> */
.L_x_71:
[----:B------:R-:W-:Y:S05]  /*3930*/  BSYNC B1 ;  /* 0x0000000000017941 */ /* 0x000fea0003800000 */
.L_x_70:
        /* <DEDUP_REMOVED lines=13> */
.L_x_73:
[----:B------:R-:W-:Y:S05]  /*3a10*/  BSYNC B1 ;  /* 0x0000000000017941 */ /* 0x000fea0003800000 */
.L_x_72:
        /* <DEDUP_REMOVED lines=13> */
.L_x_75:
[----:B------:R-:W-:Y:S05]  /*3af0*/  BSYNC B1 ;  /* 0x0000000000017941 */ /* 0x000fea0003800000 */
.L_x_74:
        /* <DEDUP_REMOVED lines=12> */
.L_x_77:
[----:B------:R-:W-:Y:S05]  /*3bc0*/  BSYNC B1 ;  /* 0x0000000000017941 */ /* 0x000fea0003800000 */
.L_x_76:
        /* <DEDUP_REMOVED lines=12> */
.L_x_79:
[----:B------:R-:W-:Y:S05]  /*3c90*/  BSYNC B1 ;  /* 0x0000000000017941 */ /* 0x000fea0003800000 */
.L_x_78:
        /* <DEDUP_REMOVED lines=13> */
.L_x_81:
[----:B------:R-:W-:Y:S05]  /*3d70*/  BSYNC B1 ;  /* 0x0000000000017941 */ /* 0x000fea0003800000 */
.L_x_80:
        /* <DEDUP_REMOVED lines=13> */
.L_x_83:
[----:B------:R-:W-:Y:S05]  /*3e50*/  BSYNC B1 ;  /* 0x0000000000017941 */ /* 0x000fea0003800000 */
.L_x_82:
        /* <DEDUP_REMOVED lines=12> */
.L_x_85:
[----:B------:R-:W-:Y:S05]  /*3f20*/  BSYNC B1 ;  /* 0x0000000000017941 */ /* 0x000fea0003800000 */
.L_x_84:
[----:B-----5:R-:W-:Y:S01]  /*3f30*/  LOP3.LUT R29, R29, 0xff, RZ, 0xc0, !PT ;  /* 0x000000ff1d1d7812 */ /* 0x020fe200078ec0ff */
[----:B------:R-:W-:Y:S01]  /*3f40*/  BSSY B1, `(.L_x_86) ;  /* 0x000000b000017945 */ /* 0x000fe20003800000 */
[----:B------:R-:W-:Y:S02]  /*3f50*/  ISETP.LT.OR P1, PT, R27, 0x9, !P1 ;  /* 0x000000091b00780c */ /* 0x000fe40004f21670 */
[----:B------:R-:W-:-:S05]  /*3f60*/  F2FP.F16.E5M2.UNPACK_B R29, R29 ;  /* 0x0000001dff1d723e */ /* 0x000fca00020004ff */
[----:B------:R-:W-:-:S05]  /*3f70*/  HADD2.F32 R29, -RZ, R29.H0_H0 ;  /* 0x2000001dff1d7230 */ /* 0x000fca0000004100 */
[----:B------:R-:W-:-:S04]  /*3f80*/  FMUL R30, R29, R12 ;  /* 0x0000000c1d1e7220 */ /* 0x000fc80000400000 */
[----:B------:R-:W-:Y:S01]  /*3f90*/  FFMA R30, R23, R7, R30 ;  /* 0x00000007171e7223 */ /* 0x000fe2000000001e */
[----:B------:R-:W-:-:S04]  /*3fa0*/  PRMT R23, RZ, 0x7610, R23 ;  /* 0x00007610ff177816 */ /* 0x000fc80000000017 */
[----:B------:R-:W-:-:S05]  /*3fb0*/  F2FP.SATFINITE.E5M2.F32.PACK_AB_MERGE_C R29, RZ, R30, RZ ;  /* 0x0000001eff1d723e */ /* 0x000fca00048060ff */
[----:B------:R0:W-:Y:S01]  /*3fc0*/  @!P0 STG.E.U8 desc[UR16][R10.64+0x28], R29 ;  /* 0x0000281d0a008986 */ /* 0x0001e2000c101110 */
[----:B------:R-:W-:Y:S05]  /*3fd0*/  @P1 BRA `(.L_x_87) ;  /* 0x0000000000041947 */ /* 0x000fea0003800000 */
[----:B------:R0:W5:Y:S02]  /*3fe0*/  LDG.E.U8 R23, desc[UR16][R24.64+0x29] ;  /* 0x0000291018177981 */ /* 0x000164000c1e1100 */
.L_x_87:
[----:B------:R-:W-:Y:S05]  /*3ff0*/  BSYNC B1 ;  /* 0x0000000000017941 */ /* 0x000fea0003800000 */
.L_x_86:
        /* <DEDUP_REMOVED lines=8> */
[----:B0-----:R-:W-:Y:S02]  /*4080*/  F2FP.SATFINITE.E5M2.F32.PACK_AB_MERGE_C R29, RZ, R23, RZ ;  /* 0x00000017ff1d723e */ /* 0x001fe400048060ff */
[----:B------:R-:W-:-:S03]  /*4090*/  PRMT R23, RZ, 0x7610, R23 ;  /* 0x00007610ff177816 */ /* 0x000fc60000000017 */
[----:B------:R0:W-:Y:S01]  /*40a0*/  @!P1 STG.E.U8 desc[UR16][R10.64+0x29], R29 ;  /* 0x0000291d0a009986 */ /* 0x0001e2000c101110 */
[----:B------:R-:W-:Y:S05]  /*40b0*/  @P2 BRA `(.L_x_89) ;  /* 0x0000000000042947 */ /* 0x000fea0003800000 */
[----:B------:R0:W5:Y:S02]  /*40c0*/  LDG.E.U8 R23, desc[UR16][R14.64+0x30] ;  /* 0x000030100e177981 */ /* 0x000164000c1e1100 */
.L_x_89:
[----:B------:R-:W-:Y:S05]  /*40d0*/  BSYNC B1 ;  /* 0x0000000000017941 */ /* 0x000fea0003800000 */
.L_x_88:
[----:B-----5:R-:W-:Y:S01]  /*40e0*/  LOP3.LUT R23, R23, 0xff, RZ, 0xc0, !PT ;  /* 0x000000ff17177812 */ /* 0x020fe200078ec0ff */
[----:B------:R-:W-:Y:S01]  /*40f0*/  BSSY B1, `(.L_x_90) ;  /* 0x000000c000017945 */ /* 0x000fe20003800000 */
[----:B------:R-:W-:Y:S02]  /*4100*/  ISETP.GE.AND P1, PT, R28, 0x32, PT ;  /* 0x000000321c00780c */ /* 0x000fe40003f26270 */
[----:B------:R-:W-:Y:S02]  /*4110*/  F2FP.F16.E5M2.UNPACK_B R23, R23 ;  /* 0x00000017ff17723e */ /* 0x000fe400020004ff */
[----:B------:R-:W-:-:S03]  /*4120*/  ISETP.LT.OR P3, PT, R27, 0x1, !P1 ;  /* 0x000000011b00780c */ /* 0x000fc60004f61670 */
        /* <DEDUP_REMOVED lines=8> */
.L_x_91:
[----:B------:R-:W-:Y:S05]  /*41b0*/  BSYNC B1 ;  /* 0x0000000000017941 */ /* 0x000fea0003800000 */
.L_x_90:
[----:B-----5:R-:W-:Y:S01]  /*41c0*/  LOP3.LUT R21, R21, 0xff, RZ, 0xc0, !PT ;  /* 0x000000ff15157812 */ /* 0x020fe200078ec0ff */
[----:B------:R-:W-:Y:S01]  /*41d0*/  BSSY B1, `(.L_x_92) ;  /* 0x000000b000017945 */ /* 0x000fe20003800000 */
[----:B------:R-:W-:Y:S02]  /*41e0*/  ISETP.LT.OR P0, PT, R27, 0x9, !P0 ;  /* 0x000000091b00780c */ /* 0x000fe40004701670 */
[----:B------:R-:W-:-:S05]  /*41f0*/  F2FP.F16.E5M2.UNPACK_B R21, R21 ;  /* 0x00000015ff15723e */ /* 0x000fca00020004ff */
        /* <DEDUP_REMOVED lines=8> */
.L_x_93:
[----:B------:R-:W-:Y:S05]  /*4280*/  BSYNC B1 ;  /* 0x0000000000017941 */ /* 0x000fea0003800000 */
.L_x_92:
        /* <DEDUP_REMOVED lines=12> */
.L_x_95:
[----:B------:R-:W-:Y:S05]  /*4350*/  BSYNC B1 ;  /* 0x0000000000017941 */ /* 0x000fea0003800000 */
.L_x_94:
        /* <DEDUP_REMOVED lines=13> */
.L_x_97:
[----:B------:R-:W-:Y:S05]  /*4430*/  BSYNC B1 ;  /* 0x0000000000017941 */ /* 0x000fea0003800000 */
.L_x_96:
        /* <DEDUP_REMOVED lines=13> */
.L_x_99:
[----:B------:R-:W-:Y:S05]  /*4510*/  BSYNC B1 ;  /* 0x0000000000017941 */ /* 0x000fea0003800000 */
.L_x_98:
[----:B-----5:R-:W-:Y:S01]  /*4520*/  LOP3.LUT R17, R17, 0xff, RZ, 0xc0, !PT ;  /* 0x000000ff11117812 */ /* 0x020fe200078ec0ff */
[----:B------:R-:W-:Y:S01]  /*4530*/  BSSY B1, `(.L_x_100) ;  /* 0x000000b000017945 */ /* 0x000fe20003800000 */
[----:B------:R-:W-:Y:S02]  /*4540*/  ISETP.LT.OR P0, PT, R27, 0x9, !P0 ;  /* 0x000000091b00780c */ /* 0x000fe40004701670 */
[----:B------:R-:W-:Y:S02]  /*4550*/  F2FP.F16.E5M2.UNPACK_B R17, R17 ;  /* 0x00000011ff11723e */ /* 0x000fe400020004ff */
[----:B0-2---:R-:W-:-:S03]  /*4560*/  PRMT R14, RZ, 0x7610, R14 ;  /* 0x00007610ff0e7816 */ /* 0x005fc6000000000e */
[----:B------:R-:W-:-:S05]  /*4570*/  HADD2.F32 R17, -RZ, R17.H0_H0 ;  /* 0x20000011ff117230 */ /* 0x000fca0000004100 */
[----:B------:R-:W-:-:S04]  /*4580*/  FMUL R17, R17, R12 ;  /* 0x0000000c11117220 */ /* 0x000fc80000400000 */
[----:B------:R-:W-:-:S05]  /*4590*/  FFMA R17, R18, R7, R17 ;  /* 0x0000000712117223 */ /* 0x000fca0000000011 */
[----:B------:R-:W-:-:S05]  /*45a0*/  F2FP.SATFINITE.E5M2.F32.PACK_AB_MERGE_C R17, RZ, R17, RZ ;  /* 0x00000011ff11723e */ /* 0x000fca00048060ff */
[----:B------:R0:W-:Y:S01]  /*45b0*/  @!P3 STG.E.U8 desc[UR16][R8.64+0x39], R17 ;  /* 0x000039110800b986 */ /* 0x0001e2000c101110 */
[----:B------:R-:W-:Y:S05]  /*45c0*/  @P0 BRA `(.L_x_101) ;  /* 0x0000000000040947 */ /* 0x000fea0003800000 */
[----:B------:R2:W5:Y:S02]  /*45d0*/  LDG.E.U8 R14, desc[UR16][R24.64+0x38] ;  /* 0x00003810180e7981 */ /* 0x000564000c1e1100 */
.L_x_101:
[----:B------:R-:W-:Y:S05]  /*45e0*/  BSYNC B1 ;  /* 0x0000000000017941 */ /* 0x000fea0003800000 */
.L_x_100:
[----:B-----5:R-:W-:Y:S01]  /*45f0*/  LOP3.LUT R14, R14, 0xff, RZ, 0xc0, !PT ;  /* 0x000000ff0e0e7812 */ /* 0x020fe200078ec0ff */
[----:B------:R-:W-:Y:S01]  /*4600*/  BSSY B1, `(.L_x_102) ;  /* 0x000000b000017945 */ /* 0x000fe20003800000 */
[----:B------:R-:W-:Y:S02]  /*4610*/  ISETP.LT.OR P1, PT, R27, 0x9, !P1 ;  /* 0x000000091b00780c */ /* 0x000fe40004f21670 */
[----:B------:R-:W-:-:S05]  /*4620*/  F2FP.F16.E5M2.UNPACK_B R14, R14 ;  /* 0x0000000eff0e723e */ /* 0x000fca00020004ff */
[----:B01-3--:R-:W-:-:S05]  /*4630*/  HADD2.F32 R9, -RZ, R14.H0_H0 ;  /* 0x2000000eff097230 */ /* 0x00bfca0000004100 */
[----:B------:R-:W-:-:S04]  /*4640*/  FMUL R8, R9, R12 ;  /* 0x0000000c09087220 */ /* 0x000fc80000400000 */
[----:B------:R-:W-:-:S05]  /*4650*/  FFMA R8, R13, R7, R8 ;  /* 0x000000070d087223 */ /* 0x000fca0000000008 */
[----:B------:R-:W-:Y:S02]  /*4660*/  F2FP.SATFINITE.E5M2.F32.PACK_AB_MERGE_C R9, RZ, R8, RZ ;  /* 0x00000008ff09723e */ /* 0x000fe400048060ff */
[----:B------:R-:W-:-:S03]  /*4670*/  PRMT R8, RZ, 0x7610, R8 ;  /* 0x00007610ff087816 */ /* 0x000fc60000000008 */
[----:B------:R0:W-:Y:S01]  /*4680*/  @!P0 STG.E.U8 desc[UR16][R10.64+0x38], R9 ;  /* 0x000038090a008986 */ /* 0x0001e2000c101110 */
[----:B------:R-:W-:Y:S05]  /*4690*/  @P1 BRA `(.L_x_103) ;  /* 0x0000000000041947 */ /* 0x000fea0003800000 */
[----:B------:R1:W5:Y:S02]  /*46a0*/  LDG.E.U8 R8, desc[UR16][R24.64+0x39] ;  /* 0x0000391018087981 */ /* 0x000364000c1e1100 */
.L_x_103:
[----:B------:R-:W-:Y:S05]  /*46b0*/  BSYNC B1 ;  /* 0x0000000000017941 */ /* 0x000fea0003800000 */
.L_x_102:
[----:B------:R-:W-:Y:S05]  /*46c0*/  @P1 BRA `(.L_x_104) ;  /* 0x0000000800601947 */ /* 0x000fea0003800000 */
[----:B-----5:R-:W-:-:S04]  /*46d0*/  LOP3.LUT R8, R8, 0xff, RZ, 0xc0, !PT ;  /* 0x000000ff08087812 */ /* 0x020fc800078ec0ff */
[----:B------:R-:W-:-:S05]  /*46e0*/  F2FP.F16.E5M2.UNPACK_B R8, R8 ;  /* 0x00000008ff08723e */ /* 0x000fca00020004ff */
[----:B0-----:R-:W-:-:S05]  /*46f0*/  HADD2.F32 R9, -RZ, R8.H0_H0 ;  /* 0x20000008ff097230 */ /* 0x001fca0000004100 */
[----:B------:R-:W-:-:S04]  /*4700*/  FMUL R9, R9, R12 ;  /* 0x0000000c09097220 */ /* 0x000fc80000400000 */
[----:B------:R-:W-:-:S05]  /*4710*/  FFMA R9, R16, R7, R9 ;  /* 0x0000000710097223 */ /* 0x000fca0000000009 */
[----:B------:R-:W-:-:S05]  /*4720*/  F2FP.SATFINITE.E5M2.F32.PACK_AB_MERGE_C R9, RZ, R9, RZ ;  /* 0x00000009ff09723e */ /* 0x000fca00048060ff */
[----:B------:R3:W-:Y:S01]  /*4730*/  STG.E.U8 desc[UR16][R10.64+0x39], R9 ;  /* 0x000039090a007986 */ /* 0x0007e2000c101110 */
[----:B------:R-:W-:Y:S05]  /*4740*/  BRA `(.L_x_104) ;  /* 0x0000000800407947 */ /* 0x000fea0003800000 */
.L_x_39:
[C---:B------:R-:W-:Y:S01]  /*4750*/  ISETP.GE.AND P3, PT, R28.reuse, 0x1, PT ;  /* 0x000000011c00780c */ /* 0x040fe20003f66270 */
[-C--:B--2---:R-:W-:Y:S01]  /*4760*/  FMUL R79, R79, R7.reuse ;  /* 0x000000074f4f7220 */ /* 0x084fe20000400000 */
[----:B------:R-:W-:Y:S01]  /*4770*/  ISETP.GE.AND P0, PT, R28, 0x2, PT ;  /* 0x000000021c00780c */ /* 0x000fe20003f06270 */
[-C--:B------:R-:W-:Y:S01]  /*4780*/  FMUL R80, R80, R7.reuse ;  /* 0x0000000750507220 */ /* 0x080fe20000400000 */
[----:B------:R-:W-:Y:S01]  /*4790*/  ISETP.LT.OR P1, PT, R27, 0x1, !P3 ;  /* 0x000000011b00780c */ /* 0x000fe20005f21670 */
[-C--:B------:R-:W-:Y:S01]  /*47a0*/  FMUL R77, R77, R7.reuse ;  /* 0x000000074d4d7220 */ /* 0x080fe20000400000 */
[C---:B------:R-:W-:Y:S01]  /*47b0*/  ISETP.LT.OR P2, PT, R27.reuse, 0x1, !P0 ;  /* 0x000000011b00780c */ /* 0x040fe20004741670 */
[-C--:B------:R-:W-:Y:S01]  /*47c0*/  FMUL R78, R78, R7.reuse ;  /* 0x000000074e4e7220 */ /* 0x080fe20000400000 */
[----:B------:R-:W-:Y:S01]  /*47d0*/  ISETP.LT.OR P3, PT, R27, 0x9, !P3 ;  /* 0x000000091b00780c */ /* 0x000fe20005f61670 */
[----:B------:R-:W-:Y:S01]  /*47e0*/  FMUL R75, R75, R7 ;  /* 0x000000074b4b7220 */ /* 0x000fe20000400000 */
[----:B------:R-:W-:Y:S01]  /*47f0*/  F2FP.SATFINITE.E5M2.F32.PACK_AB_MERGE_C R79, RZ, R79, RZ ;  /* 0x0000004fff4f723e */ /* 0x000fe200048060ff */
[-C--:B------:R-:W-:Y:S01]  /*4800*/  FMUL R76, R76, R7.reuse ;  /* 0x000000074c4c7220 */ /* 0x080fe20000400000 */
[----:B------:R-:W-:Y:S01]  /*4810*/  F2FP.SATFINITE.E5M2.F32.PACK_AB_MERGE_C R15, RZ, R80, RZ ;  /* 0x00000050ff0f723e */ /* 0x000fe200048060ff */
[----:B------:R-:W-:Y:S01]  /*4820*/  FMUL R74, R74, R7 ;  /* 0x000000074a4a7220 */ /* 0x000fe20000400000 */
[----:B------:R-:W-:Y:S01]  /*4830*/  F2FP.SATFINITE.E5M2.F32.PACK_AB_MERGE_C R77, RZ, R77, RZ ;  /* 0x0000004dff4d723e */ /* 0x000fe200048060ff */
[-C--:B------:R-:W-:Y:S01]  /*4840*/  FMUL R72, R72, R7.reuse ;  /* 0x0000000748487220 */ /* 0x080fe20000400000 */
[----:B------:R-:W-:Y:S01]  /*4850*/  ISETP.LT.OR P0, PT, R27, 0x9, !P0 ;  /* 0x000000091b00780c */ /* 0x000fe20004701670 */
[----:B------:R-:W-:Y:S01]  /*4860*/  @!P1 STG.E.U8 desc[UR16][R8.64], R79 ;  /* 0x0000004f08009986 */ /* 0x000fe2000c101110 */
[C---:B------:R-:W-:Y:S01]  /*4870*/  ISETP.GE.AND P1, PT, R28.reuse, 0x9, PT ;  /* 0x000000091c00780c */ /* 0x040fe20003f26270 */
[----:B------:R-:W-:Y:S01]  /*4880*/  FMUL R69, R69, R7 ;  /* 0x0000000745457220 */ /* 0x000fe20000400000 */
[----:B------:R-:W-:Y:S01]  /*4890*/  F2FP.SATFINITE.E5M2.F32.PACK_AB_MERGE_C R75, RZ, R75, RZ ;  /* 0x0000004bff4b723e */ /* 0x000fe200048060ff */
[----:B------:R0:W-:Y:S01]  /*48a0*/  @!P2 STG.E.U8 desc[UR16][R8.64+0x1], R15 ;  /* 0x0000010f0800a986 */ /* 0x0001e2000c101110 */
[----:B------:R-:W-:Y:S01]  /*48b0*/  ISETP.GE.AND P2, PT, R28, 0xa, PT ;  /* 0x0000000a1c00780c */ /* 0x000fe20003f46270 */
[-C--:B------:R-:W-:Y:S01]  /*48c0*/  FMUL R70, R70, R7.reuse ;  /* 0x0000000746467220 */ /* 0x080fe20000400000 */
[----:B------:R-:W-:Y:S01]  /*48d0*/  F2FP.SATFINITE.E5M2.F32.PACK_AB_MERGE_C R25, RZ, R76, RZ ;  /* 0x0000004cff19723e */ /* 0x000fe200048060ff */
[----:B------:R-:W-:Y:S01]  /*48e0*/  @!P3 STG.E.U8 desc[UR16][R10.64], R77 ;  /* 0x0000004d0a00b986 */ /* 0x000fe2000c101110 */
[C---:B------:R-:W-:Y:S01]  /*48f0*/  ISETP.LT.OR P3, PT, R27.reuse, 0x1, !P1 ;  /* 0x000000011b00780c */ /* 0x040fe20004f61670 */
[-C--:B------:R-:W-:Y:S01]  /*4900*/  FMUL R68, R68, R7.reuse ;  /* 0x0000000744447220 */ /* 0x080fe20000400000 */
[----:B------:R-:W-:Y:S01]  /*4910*/  ISETP.LT.OR P5, PT, R27, 0x1, !P2 ;  /* 0x000000011b00780c */ /* 0x000fe200057a1670 */
[-C--:B------:R-:W-:Y:S01]  /*4920*/  FMUL R67, R67, R7.reuse ;  /* 0x0000000743437220 */ /* 0x080fe20000400000 */
[----:B------:R-:W-:Y:S01]  /*4930*/  ISETP.LT.OR P1, PT, R27, 0x9, !P1 ;  /* 0x000000091b00780c */ /* 0x000fe20004f21670 */
[-C--:B------:R-:W-:Y:S01]  /*4940*/  FMUL R65, R65, R7.reuse ;  /* 0x0000000741417220 */ /* 0x080fe20000400000 */
[----:B------:R-:W-:Y:S01]  /*4950*/  F2FP.SATFINITE.E5M2.F32.PACK_AB_MERGE_C R29, RZ, R74, RZ ;  /* 0x0000004aff1d723e */ /* 0x000fe200048060ff */
[-C--:B------:R-:W-:Y:S01]  /*4960*/  FMUL R66, R66, R7.reuse ;  /* 0x0000000742427220 */ /* 0x080fe20000400000 */
[----:B0-----:R-:W-:Y:S01]  /*4970*/  F2FP.SATFINITE.E5M2.F32.PACK_AB_MERGE_C R15, RZ, R78, RZ ;  /* 0x0000004eff0f723e */ /* 0x001fe200048060ff */
[-C--:B------:R-:W-:Y:S01]  /*4980*/  FMUL R64, R64, R7.reuse ;  /* 0x0000000740407220 */ /* 0x080fe20000400000 */
[----:B------:R-:W-:Y:S01]  /*4990*/  ISETP.LT.OR P2, PT, R27, 0x9, !P2 ;  /* 0x000000091b00780c */ /* 0x000fe20005741670 */
[-C--:B------:R-:W-:Y:S01]  /*49a0*/  FMUL R63, R63, R7.reuse ;  /* 0x000000073f3f7220 */ /* 0x080fe20000400000 */
[----:B------:R-:W-:Y:S01]  /*49b0*/  F2FP.SATFINITE.E5M2.F32.PACK_AB_MERGE_C R31, RZ, R72, RZ ;  /* 0x00000048ff1f723e */ /* 0x000fe200048060ff */
[----:B------:R0:W-:Y:S01]  /*49c0*/  @!P0 STG.E.U8 desc[UR16][R10.64+0x1], R15 ;  /* 0x0000010f0a008986 */ /* 0x0001e2000c101110 */
[C---:B------:R-:W-:Y:S01]  /*49d0*/  ISETP.GE.AND P0, PT, R28.reuse, 0x11, PT ;  /* 0x000000111c00780c */ /* 0x040fe20003f06270 */
[----:B------:R-:W-:Y:S01]  /*49e0*/  FMUL R61, R61, R7 ;  /* 0x000000073d3d7220 */ /* 0x000fe20000400000 */
[----:B------:R-:W-:Y:S01]  /*49f0*/  F2FP.SATFINITE.E5M2.F32.PACK_AB_MERGE_C R69, RZ, R69, RZ ;  /* 0x00000045ff45723e */ /* 0x000fe200048060ff */
[----:B------:R-:W-:Y:S01]  /*4a00*/  @!P3 STG.E.U8 desc[UR16][R8.64+0x8], R75 ;  /* 0x0000084b0800b986 */ /* 0x000fe2000c101110 */
[----:B------:R-:W-:Y:S01]  /*4a10*/  ISETP.GE.AND P3, PT, R28, 0x12, PT ;  /* 0x000000121c00780c */ /* 0x000fe20003f66270 */
[----:B------:R-:W-:Y:S01]  /*4a20*/  FMUL R62, R62, R7 ;  /* 0x000000073e3e7220 */ /* 0x000fe20000400000 */
[----:B------:R-:W-:Y:S01]  /*4a30*/  F2FP.SATFINITE.E5M2.F32.PACK_AB_MERGE_C R67, RZ, R67, RZ ;  /* 0x00000043ff43723e */ /* 0x000fe200048060ff */
[----:B------:R1:W-:Y:S01]  /*4a40*/  @!P5 STG.E.U8 desc[UR16][R8.64+0x9], R25 ;  /* 0x000009190800d986 */ /* 0x0003e2000c101110 */
[----:B------:R-:W-:Y:S01]  /*4a50*/  ISETP.LT.OR P5, PT, R27, 0x1, !P3 ;  /* 0x000000011b00780c */ /* 0x000fe20005fa1670 */
[-C--:B------:R-:W-:Y:S01]  /*4a60*/  FMUL R59, R59, R7.reuse ;  /* 0x000000073b3b7220 */ /* 0x080fe20000400000 */
[C---:B------:R-:W-:Y:S01]  /*4a70*/  ISETP.LT.OR P3, PT, R27.reuse, 0x9, !P3 ;  /* 0x000000091b00780c */ /* 0x040fe20005f61670 */
[----:B------:R-:W-:Y:S01]  /*4a80*/  @!P1 STG.E.U8 desc[UR16][R10.64+0x8], R29 ;  /* 0x0000081d0a009986 */ /* 0x000fe2000c101110 */
[----:B------:R-:W-:Y:S01]  /*4a90*/  ISETP.LT.OR P1, PT, R27, 0x1, !P0 ;  /* 0x000000011b00780c */ /* 0x000fe20004721670 */
[-C--:B------:R-:W-:Y:S01]  /*4aa0*/  FMUL R60, R60, R7.reuse ;  /* 0x000000073c3c7220 */ /* 0x080fe20000400000 */
[----:B0-----:R-:W-:Y:S01]  /*4ab0*/  F2FP.SATFINITE.E5M2.F32.PACK_AB_MERGE_C R15, RZ, R70, RZ ;  /* 0x00000046ff0f723e */ /* 0x001fe200048060ff */
[----:B------:R-:W-:Y:S01]  /*4ac0*/  @!P2 STG.E.U8 desc[UR16][R10.64+0x9], R31 ;  /* 0x0000091f0a00a986 */ /* 0x000fe2000c101110 */
[----:B------:R-:W-:Y:S01]  /*4ad0*/  ISETP.GE.AND P2, PT, R28, 0x19, PT ;  /* 0x000000191c00780c */ /* 0x000fe20003f46270 */
[-C--:B------:R-:W-:Y:S01]  /*4ae0*/  FMUL R57, R57, R7.reuse ;  /* 0x0000000739397220 */ /* 0x080fe20000400000 */
[C---:B------:R-:W-:Y:S01]  /*4af0*/  ISETP.LT.OR P0, PT, R27.reuse, 0x9, !P0 ;  /* 0x000000091b00780c */ /* 0x040fe20004701670 */
[-C--:B------:R-:W-:Y:S01]  /*4b00*/  FMUL R58, R58, R7.reuse ;  /* 0x000000073a3a7220 */ /* 0x080fe20000400000 */
[----:B------:R-:W-:Y:S01]  /*4b10*/  ISETP.LT.OR P6, PT, R27, 0x1, !P2 ;  /* 0x000000011b00780c */ /* 0x000fe200057c1670 */
[----:B------:R0:W-:Y:S01]  /*4b20*/  @!P5 STG.E.U8 desc[UR16][R8.64+0x11], R15 ;  /* 0x0000110f0800d986 */ /* 0x0001e2000c101110 */
[----:B-1----:R-:W-:Y:S01]  /*4b30*/  F2FP.SATFINITE.E5M2.F32.PACK_AB_MERGE_C R25, RZ, R68, RZ ;  /* 0x00000044ff19723e */ /* 0x002fe200048060ff */
[----:B------:R-:W-:Y:S01]  /*4b40*/  FMUL R56, R56, R7 ;  /* 0x0000000738387220 */ /* 0x000fe20000400000 */
[----:B------:R-:W-:Y:S01]  /*4b50*/  F2FP.SATFINITE.E5M2.F32.PACK_AB_MERGE_C R65, RZ, R65, RZ ;  /* 0x00000041ff41723e */ /* 0x000fe200048060ff */
[----:B------:R-:W-:Y:S01]  /*4b60*/  @!P1 STG.E.U8 desc[UR16][R8.64+0x10], R69 ;  /* 0x0000104508009986 */ /* 0x000fe2000c101110 */
[----:B------:R-:W-:Y:S01]  /*4b70*/  ISETP.GE.AND P1, PT, R28, 0x1a, PT ;  /* 0x0000001a1c00780c */ /* 0x000fe20003f26270 */
[-C--:B------:R-:W-:Y:S01]  /*4b80*/  FMUL R23, R23, R7.reuse ;  /* 0x0000000717177220 */ /* 0x080fe20000400000 */
[C---:B------:R-:W-:Y:S01]  /*4b90*/  ISETP.LT.OR P2, PT, R27.reuse, 0x9, !P2 ;  /* 0x000000091b00780c */ /* 0x040fe20005741670 */
[----:B------:R1:W-:Y:S01]  /*4ba0*/  @!P3 STG.E.U8 desc[UR16][R10.64+0x11], R25 ;  /* 0x000011190a00b986 */ /* 0x0003e2000c101110 */
[----:B------:R-:W-:Y:S01]  /*4bb0*/  ISETP.LT.OR P5, PT, R27, 0x1, !P1 ;  /* 0x000000011b00780c */ /* 0x000fe20004fa1670 */
[-C--:B------:R-:W-:Y:S01]  /*4bc0*/  FMUL R21, R21, R7.reuse ;  /* 0x0000000715157220 */ /* 0x080fe20000400000 */
[----:B------:R-:W-:Y:S01]  /*4bd0*/  ISETP.LT.OR P3, PT, R27, 0x9, !P1 ;  /* 0x000000091b00780c */ /* 0x000fe20004f61670 */
[----:B------:R-:W-:Y:S01]  /*4be0*/  @!P0 STG.E.U8 desc[UR16][R10.64+0x10], R67 ;  /* 0x000010430a008986 */ /* 0x000fe2000c101110 */
[----:B0-----:R-:W-:Y:S01]  /*4bf0*/  F2FP.SATFINITE.E5M2.F32.PACK_AB_MERGE_C R15, RZ, R66, RZ ;  /* 0x00000042ff0f723e */ /* 0x001fe200048060ff */
[-C--:B------:R-:W-:Y:S01]  /*4c00*/  FMUL R22, R22, R7.reuse ;  /* 0x0000000716167220 */ /* 0x080fe20000400000 */
[C---:B------:R-:W-:Y:S01]  /*4c10*/  ISETP.GE.AND P0, PT, R28.reuse, 0x21, PT ;  /* 0x000000211c00780c */ /* 0x040fe20003f06270 */
[----:B------:R-:W-:Y:S01]  /*4c20*/  @!P6 STG.E.U8 desc[UR16][R8.64+0x18], R65 ;  /* 0x000018410800e986 */ /* 0x000fe2000c101110 */
[----:B------:R-:W-:Y:S01]  /*4c30*/  ISETP.GE.AND P1, PT, R28, 0x22, PT ;  /* 0x000000221c00780c */ /* 0x000fe20003f26270 */
[-C--:B------:R-:W-:Y:S01]  /*4c40*/  FMUL R19, R19, R7.reuse ;  /* 0x0000000713137220 */ /* 0x080fe20000400000 */
[C---:B------:R-:W-:Y:S01]  /*4c50*/  ISETP.LT.OR P6, PT, R27.reuse, 0x1, !P0 ;  /* 0x000000011b00780c */ /* 0x040fe200047c1670 */
[-C--:B------:R-:W-:Y:S01]  /*4c60*/  FMUL R20, R20, R7.reuse ;  /* 0x0000000714147220 */ /* 0x080fe20000400000 */
[----:B-1----:R-:W-:Y:S01]  /*4c70*/  F2FP.SATFINITE.E5M2.F32.PACK_AB_MERGE_C R25, RZ, R64, RZ ;  /* 0x00000040ff19723e */ /* 0x002fe200048060ff */
[----:B------:R0:W-:Y:S01]  /*4c80*/  @!P5 STG.E.U8 desc[UR16][R8.64+0x19], R15 ;  /* 0x0000190f0800d986 */ /* 0x0001e2000c101110 */
[----:B------:R-:W-:Y:S01]  /*4c90*/  ISETP.LT.OR P5, PT, R27, 0x1, !P1 ;  /* 0x000000011b00780c */ /* 0x000fe20004fa1670 */
[----:B------:R-:W-:Y:S01]  /*4ca0*/  FMUL R17, R17, R7 ;  /* 0x0000000711117220 */ /* 0x000fe20000400000 */
[----:B------:R-:W-:Y:S01]  /*4cb0*/  F2FP.SATFINITE.E5M2.F32.PACK_AB_MERGE_C R63, RZ, R63, RZ ;  /* 0x0000003fff3f723e */ /* 0x000fe200048060ff */
[----:B------:R1:W-:Y:S01]  /*4cc0*/  @!P3 STG.E.U8 desc[UR16][R10.64+0x19], R25 ;  /* 0x000019190a00b986 */ /* 0x0003e2000c101110 */
[----:B------:R-:W-:Y:S01]  /*4cd0*/  F2FP.SATFINITE.E5M2.F32.PACK_AB_MERGE_C R61, RZ, R61, RZ ;  /* 0x0000003dff3d723e */ /* 0x000fe200048060ff */
[-C--:B------:R-:W-:Y:S01]  /*4ce0*/  FMUL R18, R18, R7.reuse ;  /* 0x0000000712127220 */ /* 0x080fe20000400000 */
[----:B------:R-:W-:Y:S01]  /*4cf0*/  F2FP.SATFINITE.E5M2.F32.PACK_AB_MERGE_C R29, RZ, R62, RZ ;  /* 0x0000003eff1d723e */ /* 0x000fe200048060ff */
[----:B------:R-:W-:Y:S01]  /*4d00*/  @!P2 STG.E.U8 desc[UR16][R10.64+0x18], R63 ;  /* 0x0000183f0a00a986 */ /* 0x000fe2000c101110 */
[----:B------:R-:W-:Y:S01]  /*4d10*/  ISETP.LT.OR P3, PT, R27, 0x9, !P1 ;  /* 0x000000091b00780c */ /* 0x000fe20004f61670 */
[-C--:B------:R-:W-:Y:S01]  /*4d20*/  FMUL R13, R13, R7.reuse ;  /* 0x000000070d0d7220 */ /* 0x080fe20000400000 */
[----:B------:R-:W-:Y:S01]  /*4d30*/  ISETP.GE.AND P2, PT, R28, 0x29, PT ;  /* 0x000000291c00780c */ /* 0x000fe20003f46270 */
[----:B------:R-:W-:Y:S01]  /*4d40*/  @!P6 STG.E.U8 desc[UR16][R8.64+0x20], R61 ;  /* 0x0000203d0800e986 */ /* 0x000fe2000c101110 */
[C---:B------:R-:W-:Y:S01]  /*4d50*/  ISETP.LT.OR P0, PT, R27.reuse, 0x9, !P0 ;  /* 0x000000091b00780c */ /* 0x040fe20004701670 */
[----:B------:R-:W-:Y:S01]  /*4d60*/  FMUL R16, R16, R7 ;  /* 0x0000000710107220 */ /* 0x000fe20000400000 */
[----:B------:R-:W-:Y:S01]  /*4d70*/  ISETP.GE.AND P1, PT, R28, 0x2a, PT ;  /* 0x0000002a1c00780c */ /* 0x000fe20003f26270 */
[----:B------:R-:W-:Y:S01]  /*4d80*/  @!P5 STG.E.U8 desc[UR16][R8.64+0x21], R29 ;  /* 0x0000211d0800d986 */ /* 0x000fe2000c101110 */
[----:B------:R-:W-:-:S02]  /*4d90*/  ISETP.LT.OR P6, PT, R27, 0x1, !P2 ;  /* 0x000000011b00780c */ /* 0x000fc400057c1670 */
[C---:B------:R-:W-:Y:S02]  /*4da0*/  ISETP.LT.OR P5, PT, R27.reuse, 0x1, !P1 ;  /* 0x000000011b00780c */ /* 0x040fe40004fa1670 */
[----:B------:R-:W-:Y:S02]  /*4db0*/  F2FP.SATFINITE.E5M2.F32.PACK_AB_MERGE_C R59, RZ, R59, RZ ;  /* 0x0000003bff3b723e */ /* 0x000fe400048060ff */
[----:B0-----:R-:W-:Y:S02]  /*4dc0*/  F2FP.SATFINITE.E5M2.F32.PACK_AB_MERGE_C R15, RZ, R60, RZ ;  /* 0x0000003cff0f723e */ /* 0x001fe400048060ff */
[----:B------:R-:W-:Y:S01]  /*4dd0*/  F2FP.SATFINITE.E5M2.F32.PACK_AB_MERGE_C R57, RZ, R57, RZ ;  /* 0x00000039ff39723e */ /* 0x000fe200048060ff */
[----:B------:R-:W-:Y:S01]  /*4de0*/  @!P0 STG.E.U8 desc[UR16][R10.64+0x20], R59 ;  /* 0x0000203b0a008986 */ /* 0x000fe2000c101110 */
[----:B-1----:R-:W-:Y:S02]  /*4df0*/  F2FP.SATFINITE.E5M2.F32.PACK_AB_MERGE_C R25, RZ, R58, RZ ;  /* 0x0000003aff19723e */ /* 0x002fe400048060ff */
[C---:B------:R-:W-:Y:S01]  /*4e00*/  ISETP.LT.OR P1, PT, R27.reuse, 0x9, !P1 ;  /* 0x000000091b00780c */ /* 0x040fe20004f21670 */
[----:B------:R0:W-:Y:S01]  /*4e10*/  @!P3 STG.E.U8 desc[UR16][R10.64+0x21], R15 ;  /* 0x0000210f0a00b986 */ /* 0x0001e2000c101110 */
[----:B------:R-:W-:-:S02]  /*4e20*/  ISETP.LT.OR P2, PT, R27, 0x9, !P2 ;  /* 0x000000091b00780c */ /* 0x000fc40005741670 */
[C---:B------:R-:W-:Y:S01]  /*4e30*/  ISETP.GE.AND P3, PT, R28.reuse, 0x31, PT ;  /* 0x000000311c00780c */ /* 0x040fe20003f66270 */
[----:B------:R-:W-:Y:S01]  /*4e40*/  @!P6 STG.E.U8 desc[UR16][R8.64+0x28], R57 ;  /* 0x000028390800e986 */ /* 0x000fe2000c101110 */
[----:B------:R-:W-:Y:S02]  /*4e50*/  ISETP.GE.AND P0, PT, R28, 0x32, PT ;  /* 0x000000321c00780c */ /* 0x000fe40003f06270 */
[----:B------:R-:W-:Y:S01]  /*4e60*/  F2FP.SATFINITE.E5M2.F32.PACK_AB_MERGE_C R23, RZ, R23, RZ ;  /* 0x00000017ff17723e */ /* 0x000fe200048060ff */
[----:B------:R1:W-:Y:S01]  /*4e70*/  @!P5 STG.E.U8 desc[UR16][R8.64+0x29], R25 ;  /* 0x000029190800d986 */ /* 0x0003e2000c101110 */
[C---:B------:R-:W-:Y:S02]  /*4e80*/  ISETP.LT.OR P5, PT, R27.reuse, 0x1, !P3 ;  /* 0x000000011b00780c */ /* 0x040fe40005fa1670 */
[----:B------:R-:W-:Y:S02]  /*4e90*/  ISETP.LT.OR P6, PT, R27, 0x1, !P0 ;  /* 0x000000011b00780c */ /* 0x000fe400047c1670 */
[----:B0-----:R-:W-:Y:S01]  /*4ea0*/  F2FP.SATFINITE.E5M2.F32.PACK_AB_MERGE_C R15, RZ, R56, RZ ;  /* 0x00000038ff0f723e */ /* 0x001fe200048060ff */
[----:B------:R-:W-:Y:S01]  /*4eb0*/  @!P2 STG.E.U8 desc[UR16][R10.64+0x28], R23 ;  /* 0x000028170a00a986 */ /* 0x000fe2000c101110 */
[----:B------:R-:W-:-:S02]  /*4ec0*/  F2FP.SATFINITE.E5M2.F32.PACK_AB_MERGE_C R21, RZ, R21, RZ ;  /* 0x00000015ff15723e */ /* 0x000fc400048060ff */
[C---:B------:R-:W-:Y:S01]  /*4ed0*/  ISETP.GE.AND P2, PT, R28.reuse, 0x3a, PT ;  /* 0x0000003a1c00780c */ /* 0x040fe20003f46270 */
[----:B------:R0:W-:Y:S01]  /*4ee0*/  @!P1 STG.E.U8 desc[UR16][R10.64+0x29], R15 ;  /* 0x0000290f0a009986 */ /* 0x0001e2000c101110 */
[C---:B------:R-:W-:Y:S02]  /*4ef0*/  ISETP.LT.OR P1, PT, R27.reuse, 0x9, !P3 ;  /* 0x000000091b00780c */ /* 0x040fe40005f21670 */
[----:B-1----:R-:W-:Y:S01]  /*4f00*/  F2FP.SATFINITE.E5M2.F32.PACK_AB_MERGE_C R25, RZ, R22, RZ ;  /* 0x00000016ff19723e */ /* 0x002fe200048060ff */
[----:B------:R1:W-:Y:S01]  /*4f10*/  @!P5 STG.E.U8 desc[UR16][R8.64+0x30], R21 ;  /* 0x000030150800d986 */ /* 0x0003e2000c101110 */
[----:B------:R-:W-:Y:S02]  /*4f20*/  ISETP.GE.AND P3, PT, R28, 0x39, PT ;  /* 0x000000391c00780c */ /* 0x000fe40003f66270 */
[C---:B------:R-:W-:Y:S01]  /*4f30*/  ISETP.LT.OR P0, PT, R27.reuse, 0x9, !P0 ;  /* 0x000000091b00780c */ /* 0x040fe20004701670 */
[----:B------:R2:W-:Y:S01]  /*4f40*/  @!P6 STG.E.U8 desc[UR16][R8.64+0x31], R25 ;  /* 0x000031190800e986 */ /* 0x0005e2000c101110 */
[----:B------:R-:W-:-:S02]  /*4f50*/  ISETP.LT.OR P5, PT, R27, 0x1, !P3 ;  /* 0x000000011b00780c */ /* 0x000fc40005fa1670 */
[C---:B------:R-:W-:Y:S02]  /*4f60*/  ISETP.LT.OR P6, PT, R27.reuse, 0x1, !P2 ;  /* 0x000000011b00780c */ /* 0x040fe400057c1670 */
[C---:B------:R-:W-:Y:S02]  /*4f70*/  ISETP.LT.OR P3, PT, R27.reuse, 0x9, !P3 ;  /* 0x000000091b00780c */ /* 0x040fe40005f61670 */
[----:B------:R-:W-:Y:S02]  /*4f80*/  ISETP.LT.OR P2, PT, R27, 0x9, !P2 ;  /* 0x000000091b00780c */ /* 0x000fe40005741670 */
[----:B------:R-:W-:Y:S02]  /*4f90*/  F2FP.SATFINITE.E5M2.F32.PACK_AB_MERGE_C R19, RZ, R19, RZ ;  /* 0x00000013ff13723e */ /* 0x000fe400048060ff */
[----:B0-----:R-:W-:Y:S02]  /*4fa0*/  F2FP.SATFINITE.E5M2.F32.PACK_AB_MERGE_C R15, RZ, R20, RZ ;  /* 0x00000014ff0f723e */ /* 0x001fe400048060ff */
[----:B------:R-:W-:Y:S01]  /*4fb0*/  F2FP.SATFINITE.E5M2.F32.PACK_AB_MERGE_C R17, RZ, R17, RZ ;  /* 0x00000011ff11723e */ /* 0x000fe200048060ff */
[----:B------:R2:W-:Y:S01]  /*4fc0*/  @!P1 STG.E.U8 desc[UR16][R10.64+0x30], R19 ;  /* 0x000030130a009986 */ /* 0x0005e2000c101110 */
[----:B-1----:R-:W-:-:S02]  /*4fd0*/  F2FP.SATFINITE.E5M2.F32.PACK_AB_MERGE_C R21, RZ, R18, RZ ;  /* 0x00000012ff15723e */ /* 0x002fc400048060ff */
[----:B------:R-:W-:Y:S01]  /*4fe0*/  F2FP.SATFINITE.E5M2.F32.PACK_AB_MERGE_C R13, RZ, R13, RZ ;  /* 0x0000000dff0d723e */ /* 0x000fe200048060ff */
[----:B------:R2:W-:Y:S01]  /*4ff0*/  @!P0 STG.E.U8 desc[UR16][R10.64+0x31], R15 ;  /* 0x0000310f0a008986 */ /* 0x0005e2000c101110 */
[----:B------:R-:W-:-:S03]  /*5000*/  F2FP.SATFINITE.E5M2.F32.PACK_AB_MERGE_C R23, RZ, R16, RZ ;  /* 0x00000010ff17723e */ /* 0x000fc600048060ff */
[----:B------:R2:W-:Y:S04]  /*5010*/  @!P5 STG.E.U8 desc[UR16][R8.64+0x38], R17 ;  /* 0x000038110800d986 */ /* 0x0005e8000c101110 */
[----:B------:R2:W-:Y:S04]  /*5020*/  @!P6 STG.E.U8 desc[UR16][R8.64+0x39], R21 ;  /* 0x000039150800e986 */ /* 0x0005e8000c101110 */
[----:B------:R2:W-:Y:S04]  /*5030*/  @!P3 STG.E.U8 desc[UR16][R10.64+0x38], R13 ;  /* 0x0000380d0a00b986 */ /* 0x0005e8000c101110 */
[----:B------:R2:W-:Y:S02]  /*5040*/  @!P2 STG.E.U8 desc[UR16][R10.64+0x39], R23 ;  /* 0x000039170a00a986 */ /* 0x0005e4000c101110 */
.L_x_104:
[----:B------:R-:W-:Y:S05]  /*5050*/  BSYNC B0 ;  /* 0x0000000000007941 */ /* 0x000fea0003800000 */
.L_x_38:
[----:B------:R-:W-:Y:S01]  /*5060*/  ULDC UR6, c[0x0][0xc] ;  /* 0x0000030000067ab9 */ /* 0x000fe20000000800 */
[----:B------:R-:W-:Y:S01]  /*5070*/  ULDC UR7, c[0x0][0x10] ;  /* 0x0000040000077ab9 */ /* 0x000fe20000000800 */
[----:B0-23--:R-:W0:Y:S01]  /*5080*/  LDC R9, c[0x0][0x14] ;  /* 0x00000500ff097b82 */ /* 0x00de220000000800 */
[----:B------:R-:W-:Y:S01]  /*5090*/  UIMAD.WIDE.U32 UR6, UR6, UR7, URZ ;  /* 0x00000007060672a5 */ /* 0x000fe2000f8e003f */
[----:B-----5:R-:W-:Y:S01]  /*50a0*/  PRMT R8, RZ, 0x7610, R8 ;  /* 0x00007610ff087816 */ /* 0x020fe20000000008 */
[----:B------:R-:W-:Y:S02]  /*50b0*/  IMAD.MOV.U32 R15, RZ, RZ, -0x1 ;  /* 0xffffffffff0f7424 */ /* 0x000fe400078e00ff */
[----:B------:R-:W-:Y:S02]  /*50c0*/  IMAD.MOV.U32 R73, RZ, RZ, -0x1 ;  /* 0xffffffffff497424 */ /* 0x000fe400078e00ff */
[----:B0-----:R-:W-:-:S04]  /*50d0*/  IMAD.WIDE.U32 R4, R9, UR6, R4 ;  /* 0x0000000609047c25 */ /* 0x001fc8000f8e0004 */
[----:B------:R-:W-:Y:S01]  /*50e0*/  IMAD R9, R9, UR7, RZ ;  /* 0x0000000709097c24 */ /* 0x000fe2000f8e02ff */
[----:B------:R-:W-:Y:S02]  /*50f0*/  ULDC.64 UR6, c[0x0][0x650] ;  /* 0x0001940000067ab9 */ /* 0x000fe40000000a00 */
[----:B------:R-:W-:Y:S01]  /*5100*/  ISETP.GE.U32.AND P0, PT, R4, UR6, PT ;  /* 0x0000000604007c0c */ /* 0x000fe2000bf06070 */
[----:B------:R-:W-:-:S05]  /*5110*/  IMAD.IADD R5, R5, 0x1, R9 ;  /* 0x0000000105057824 */ /* 0x000fca00078e0209 */
[----:B------:R-:W-:-:S13]  /*5120*/  ISETP.GE.U32.AND.EX P0, PT, R5, UR7, PT, P0 ;  /* 0x0000000705007c0c */ /* 0x000fda000bf06100 */
[----:B------:R-:W-:Y:S05]  /*5130*/  @P0 BRA `(.L_x_105) ;  /* 0x0000000400600947 */ /* 0x000fea0003800000 */
[----:B------:R-:W0:Y:S01]  /*5140*/  S2R R22, SR_CTAID.X ;  /* 0x0000000000167919 */ /* 0x000e220000002500 */
[----:B------:R-:W2:Y:S01]  /*5150*/  LDC.64 R16, c[0x0][0x628] ;  /* 0x00018a00ff107b82 */ /* 0x000ea20000000a00 */
[----:B------:R-:W-:Y:S01]  /*5160*/  ULDC UR6, c[0x0][0x150] ;  /* 0x0000540000067ab9 */ /* 0x000fe20000000800 */
[----:B------:R-:W-:Y:S01]  /*5170*/  IMAD.MOV.U32 R14, RZ, RZ, R4 ;  /* 0x000000ffff0e7224 */ /* 0x000fe200078e0004 */
[----:B-1--4-:R-:W1:Y:S01]  /*5180*/  S2R R24, SR_CTAID.Y ;  /* 0x0000000000187919 */ /* 0x012e620000002600 */
[----:B------:R-:W-:-:S04]  /*5190*/  IMAD.MOV.U32 R15, RZ, RZ, R5 ;  /* 0x000000ffff0f7224 */ /* 0x000fc800078e0005 */
[----:B------:R-:W3:Y:S08]  /*51a0*/  LDC R25, c[0x0][0x144] ;  /* 0x00005100ff197b82 */ /* 0x000ef00000000800 */
[----:B------:R-:W4:Y:S08]  /*51b0*/  LDC R18, c[0x0][0x630] ;  /* 0x00018c00ff127b82 */ /* 0x000f300000000800 */
[----:B------:R-:W1:Y:S01]  /*51c0*/  LDC.64 R20, c[0x0][0x620] ;  /* 0x00018800ff147b82 */ /* 0x000e620000000a00 */
[----:B--2---:R-:W-:-:S04]  /*51d0*/  ISETP.NE.U32.AND P0, PT, R16, RZ, PT ;  /* 0x000000ff1000720c */ /* 0x004fc80003f05070 */
[----:B------:R-:W-:Y:S02]  /*51e0*/  ISETP.NE.AND.EX P0, PT, R17, RZ, PT, P0 ;  /* 0x000000ff1100720c */ /* 0x000fe40003f05300 */
[----:B0-----:R-:W-:-:S05]  /*51f0*/  I2FP.F32.U32 R8, R22 ;  /* 0x0000001600087245 */ /* 0x001fca0000201000 */
[----:B------:R-:W-:-:S04]  /*5200*/  FMUL R8, R8, UR6 ;  /* 0x0000000608087c20 */ /* 0x000fc80008400000 */
[----:B------:R0:W2:Y:S02]  /*5210*/  F2I.U32.TRUNC.NTZ R23, R8 ;  /* 0x0000000800177305 */ /* 0x0000a4000020f000 */
[----:B---34-:R-:W-:Y:S05]  /*5220*/  @!P0 BRA `(.L_x_106) ;  /* 0x0000000000288947 */ /* 0x018fea0003800000 */
[----:B------:R-:W3:Y:S02]  /*5230*/  LDC R9, c[0x0][0x634] ;  /* 0x00018d00ff097b82 */ /* 0x000ee40000000800 */
[----:B---3--:R-:W-:-:S05]  /*5240*/  IADD3 R13, P0, R4, R9, RZ ;  /* 0x00000009040d7210 */ /* 0x008fca0007f1e0ff */
[----:B------:R-:W-:-:S04]  /*5250*/  IMAD.X R19, RZ, RZ, R5, P0 ;  /* 0x000000ffff137224 */ /* 0x000fc800000e0605 */
[----:B0-----:R-:W-:-:S04]  /*5260*/  IMAD.WIDE.U32 R8, R19, R16, RZ ;  /* 0x0000001013087225 */ /* 0x001fc800078e00ff */
[----:B------:R-:W-:-:S04]  /*5270*/  IMAD.WIDE.U32 R10, P0, R13, R17, R8 ;  /* 0x000000110d0a7225 */ /* 0x000fc80007800008 */
[----:B------:R-:W-:-:S04]  /*5280*/  IMAD.WIDE.U32 R8, R13, R16, RZ ;  /* 0x000000100d087225 */ /* 0x000fc800078e00ff */
[----:B------:R-:W-:Y:S01]  /*5290*/  IMAD.X R15, RZ, RZ, RZ, P0 ;  /* 0x000000ffff0f7224 */ /* 0x000fe200000e06ff */
[----:B------:R-:W-:Y:S01]  /*52a0*/  IADD3 RZ, P0, R9, R10, RZ ;  /* 0x0000000a09ff7210 */ /* 0x000fe20007f1e0ff */
[----:B------:R-:W-:-:S04]  /*52b0*/  IMAD.MOV.U32 R14, RZ, RZ, R11 ;  /* 0x000000ffff0e7224 */ /* 0x000fc800078e000b */
[----:B------:R-:W-:-:S08]  /*52c0*/  IMAD.WIDE.U32.X R14, R19, R17, R14, P0 ;  /* 0x00000011130e7225 */ /* 0x000fd000000e040e */
.L_x_106:
[----:B------:R-:W3:Y:S01]  /*52d0*/  LDC.64 R30, c[0x0][0x640] ;  /* 0x00019000ff1e7b82 */ /* 0x000ee20000000a00 */
[-C--:B------:R-:W-:Y:S01]  /*52e0*/  SHF.R.U64 R73, R14, R18.reuse, R15 ;  /* 0x000000120e497219 */ /* 0x080fe2000000120f */
[----:B--2---:R-:W-:Y:S01]  /*52f0*/  IMAD.MOV R23, RZ, RZ, -R23 ;  /* 0x000000ffff177224 */ /* 0x004fe200078e0a17 */
[----:B0-----:R-:W-:Y:S01]  /*5300*/  SHF.R.U32.HI R8, RZ, R18, R15 ;  /* 0x00000012ff087219 */ /* 0x001fe2000001160f */
[----:B------:R-:W-:Y:S01]  /*5310*/  ULDC UR6, c[0x0][0x154] ;  /* 0x0000550000067ab9 */ /* 0x000fe20000000800 */
[----:B------:R-:W-:Y:S01]  /*5320*/  IADD3 R11, P0, RZ, -R73, RZ ;  /* 0x80000049ff0b7210 */ /* 0x000fe20007f1e0ff */
[----:B------:R-:W-:Y:S02]  /*5330*/  IMAD R23, R25, R23, R22 ;  /* 0x0000001719177224 */ /* 0x000fe400078e0216 */
[----:B------:R-:W0:Y:S01]  /*5340*/  LDC R14, c[0x0][0x618] ;  /* 0x00018600ff0e7b82 */ /* 0x000e220000000800 */
[----:B------:R-:W-:Y:S02]  /*5350*/  IMAD.MOV.U32 R13, RZ, RZ, 0x1 ;  /* 0x00000001ff0d7424 */ /* 0x000fe400078e00ff */
[----:B------:R-:W-:-:S04]  /*5360*/  IMAD.X R9, RZ, RZ, ~R8, P0 ;  /* 0x000000ffff097224 */ /* 0x000fc800000e0e08 */
[-C--:B-1----:R-:W-:Y:S01]  /*5370*/  IMAD R10, R9, R20.reuse, RZ ;  /* 0x00000014090a7224 */ /* 0x082fe200078e02ff */
[----:B------:R-:W1:Y:S01]  /*5380*/  LDC R26, c[0x0][0x608] ;  /* 0x00018200ff1a7b82 */ /* 0x000e620000000800 */
[----:B------:R-:W-:-:S04]  /*5390*/  IMAD.WIDE.U32 R8, R11, R20, R4 ;  /* 0x000000140b087225 */ /* 0x000fc800078e0004 */
[----:B------:R-:W-:Y:S01]  /*53a0*/  IMAD R11, R11, R21, R10 ;  /* 0x000000150b0b7224 */ /* 0x000fe200078e020a */
[----:B------:R-:W-:Y:S02]  /*53b0*/  I2FP.F32.U32 R10, R24 ;  /* 0x00000018000a7245 */ /* 0x000fe40000201000 */
[----:B------:R-:W2:Y:S01]  /*53c0*/  LDC R28, c[0x0][0x658] ;  /* 0x00019600ff1c7b82 */ /* 0x000ea20000000800 */
[----:B------:R-:W-:Y:S01]  /*53d0*/  IMAD.IADD R9, R9, 0x1, R11 ;  /* 0x0000000109097824 */ /* 0x000fe200078e020b */
[----:B---3--:R-:W-:Y:S01]  /*53e0*/  ISETP.NE.U32.AND P0, PT, R30, RZ, PT ;  /* 0x000000ff1e00720c */ /* 0x008fe20003f05070 */
[----:B------:R-:W-:Y:S01]  /*53f0*/  FMUL R10, R10, UR6 ;  /* 0x000000060a0a7c20 */ /* 0x000fe20008400000 */
[----:B------:R-:W-:Y:S02]  /*5400*/  IMAD.MOV.U32 R11, RZ, RZ, -0x1 ;  /* 0xffffffffff0b7424 */ /* 0x000fe400078e00ff */
[----:B------:R-:W-:Y:S01]  /*5410*/  ISETP.NE.AND.EX P0, PT, R31, RZ, PT, P0 ;  /* 0x000000ff1f00720c */ /* 0x000fe20003f05300 */
[----:B------:R3:W4:Y:S01]  /*5420*/  F2I.U32.TRUNC.NTZ R19, R10 ;  /* 0x0000000a00137305 */ /* 0x000722000020f000 */
[----:B------:R-:W3:Y:S01]  /*5430*/  LDC R21, c[0x0][0x148] ;  /* 0x00005200ff157b82 */ /* 0x000ee20000000800 */
[----:B0-----:R-:W-:-:S02]  /*5440*/  SHF.R.U64 R18, R8, R14, R9 ;  /* 0x0000000e08127219 */ /* 0x001fc40000001209 */
[----:B------:R-:W-:-:S05]  /*5450*/  SHF.R.U32.HI R9, RZ, R14, R9 ;  /* 0x0000000eff097219 */ /* 0x000fca0000011609 */
[----:B------:R-:W0:Y:S01]  /*5460*/  LDC R22, c[0x0][0x600] ;  /* 0x00018000ff167b82 */ /* 0x000e220000000800 */
[-CC-:B-1----:R-:W-:Y:S02]  /*5470*/  SHF.R.U64 R16, R18, R26.reuse, R9.reuse ;  /* 0x0000001a12107219 */ /* 0x182fe40000001209 */
[----:B------:R-:W-:-:S05]  /*5480*/  SHF.R.U32.HI R9, RZ, R26, R9 ;  /* 0x0000001aff097219 */ /* 0x000fca0000011609 */
[----:B------:R-:W1:Y:S01]  /*5490*/  LDC R27, c[0x0][0x648] ;  /* 0x00019200ff1b7b82 */ /* 0x000e620000000800 */
[-CC-:B--2---:R-:W-:Y:S02]  /*54a0*/  SHF.R.U64 R20, R16, R28.reuse, R9.reuse ;  /* 0x0000001c10147219 */ /* 0x184fe40000001209 */
[-C--:B------:R-:W-:Y:S02]  /*54b0*/  SHF.L.U32 R11, R11, R28.reuse, RZ ;  /* 0x0000001c0b0b7219 */ /* 0x080fe400000006ff */
[-C--:B------:R-:W-:Y:S01]  /*54c0*/  SHF.R.U32.HI R9, RZ, R28.reuse, R9 ;  /* 0x0000001cff097219 */ /* 0x080fe20000011609 */
[----:B------:R-:W-:Y:S01]  /*54d0*/  IMAD.MOV.U32 R8, RZ, RZ, R20 ;  /* 0x000000ffff087224 */ /* 0x000fe200078e0014 */
[----:B------:R-:W-:Y:S01]  /*54e0*/  SHF.L.U32 R26, R13, R28, RZ ;  /* 0x0000001c0d1a7219 */ /* 0x000fe200000006ff */
[----:B------:R-:W2:Y:S01]  /*54f0*/  LDC R29, c[0x0][0x638] ;  /* 0x00018e00ff1d7b82 */ /* 0x000ea20000000800 */
[----:B------:R-:W-:-:S07]  /*5500*/  LOP3.LUT R25, RZ, R11, RZ, 0x33, !PT ;  /* 0x0000000bff197212 */ /* 0x000fce00078e33ff */
[----:B------:R-:W0:Y:S01]  /*5510*/  LDC R32, c[0x0][0x610] ;  /* 0x00018400ff207b82 */ /* 0x000e220000000800 */
[----:B----4-:R-:W-:Y:S05]  /*5520*/  @!P0 BRA `(.L_x_107) ;  /* 0x0000000000288947 */ /* 0x010fea0003800000 */
[----:B------:R-:W4:Y:S02]  /*5530*/  LDC R13, c[0x0][0x64c] ;  /* 0x00019300ff0d7b82 */ /* 0x000f240000000800 */
[----:B----4-:R-:W-:-:S05]  /*5540*/  IADD3 R13, P0, R20, R13, RZ ;  /* 0x0000000d140d7210 */ /* 0x010fca0007f1e0ff */
[----:B------:R-:W-:-:S04]  /*5550*/  IMAD.X R17, RZ, RZ, R9, P0 ;  /* 0x000000ffff117224 */ /* 0x000fc800000e0609 */
[----:B------:R-:W-:-:S04]  /*5560*/  IMAD.WIDE.U32 R8, R17, R30, RZ ;  /* 0x0000001e11087225 */ /* 0x000fc800078e00ff */
[----:B---3--:R-:W-:-:S04]  /*5570*/  IMAD.WIDE.U32 R10, P0, R13, R31, R8 ;  /* 0x0000001f0d0a7225 */ /* 0x008fc80007800008 */
[----:B------:R-:W-:-:S04]  /*5580*/  IMAD.WIDE.U32 R8, R13, R30, RZ ;  /* 0x0000001e0d087225 */ /* 0x000fc800078e00ff */
[----:B------:R-:W-:Y:S01]  /*5590*/  IMAD.X R15, RZ, RZ, RZ, P0 ;  /* 0x000000ffff0f7224 */ /* 0x000fe200000e06ff */
[----:B------:R-:W-:Y:S01]  /*55a0*/  IADD3 RZ, P0, R9, R10, RZ ;  /* 0x0000000a09ff7210 */ /* 0x000fe20007f1e0ff */
[----:B------:R-:W-:-:S04]  /*55b0*/  IMAD.MOV.U32 R14, RZ, RZ, R11 ;  /* 0x000000ffff0e7224 */ /* 0x000fc800078e000b */
[----:B------:R-:W-:-:S08]  /*55c0*/  IMAD.WIDE.U32.X R8, R17, R31, R14, P0 ;  /* 0x0000001f11087225 */ /* 0x000fd000000e040e */
.L_x_107:
[----:B-1----:R-:W-:Y:S01]  /*55d0*/  SHF.R.U64 R8, R8, R27, R9 ;  /* 0x0000001b08087219 */ /* 0x002fe20000001209 */
[----:B0-----:R-:W-:Y:S01]  /*55e0*/  VIADD R13, R22, 0xffffffff ;  /* 0xffffffff160d7836 */ /* 0x001fe20000000000 */
[----:B------:R-:W-:Y:S01]  /*55f0*/  LOP3.LUT R11, R16, R25, RZ, 0xc0, !PT ;  /* 0x00000019100b7212 */ /* 0x000fe200078ec0ff */
[----:B------:R-:W-:Y:S02]  /*5600*/  IMAD.MOV R19, RZ, RZ, -R19 ;  /* 0x000000ffff137224 */ /* 0x000fe400078e0a13 */
[----:B------:R-:W-:Y:S02]  /*5610*/  IMAD.MOV R9, RZ, RZ, -R8 ;  /* 0x000000ffff097224 */ /* 0x000fe400078e0a08 */
[----:B------:R-:W-:Y:S01]  /*5620*/  IMAD R26, R26, R8, R11 ;  /* 0x000000081a1a7224 */ /* 0x000fe200078e020b */
[----:B------:R-:W-:Y:S01]  /*5630*/  LOP3.LUT R11, R18, R13, RZ, 0xc0, !PT ;  /* 0x0000000d120b7212 */ /* 0x000fe200078ec0ff */
[----:B---3--:R-:W-:Y:S02]  /*5640*/  @P4 IMAD R23, R21, R19, R24 ;  /* 0x0000001315174224 */ /* 0x008fe400078e0218 */
[----:B--2---:R-:W-:-:S02]  /*5650*/  IMAD R8, R9, R29, R20 ;  /* 0x0000001d09087224 */ /* 0x004fc400078e0214 */
[----:B------:R-:W-:Y:S02]  /*5660*/  IMAD R26, R26, R32, R23 ;  /* 0x000000201a1a7224 */ /* 0x000fe400078e0217 */
[----:B------:R-:W-:Y:S02]  /*5670*/  IMAD R9, R8, R22, R11 ;  /* 0x0000001608097224 */ /* 0x000fe400078e020b */
[----:B------:R-:W-:-:S03]  /*5680*/  IMAD.MOV.U32 R10, RZ, RZ, 0x1 ;  /* 0x00000001ff0a7424 */ /* 0x000fc600078e00ff */
[----:B------:R-:W-:Y:S02]  /*5690*/  SEL R15, R9, R26, !P4 ;  /* 0x0000001a090f7207 */ /* 0x000fe40006000000 */
[----:B------:R-:W-:Y:S02]  /*56a0*/  PRMT R8, R10, 0x7610, R8 ;  /* 0x000076100a087816 */ /* 0x000fe40000000008 */
[----:B------:R-:W-:-:S07]  /*56b0*/  SEL R26, R26, R9, !P4 ;  /* 0x000000091a1a7207 */ /* 0x000fce0006000000 */
.L_x_105:
[----:B------:R-:W-:Y:S01]  /*56c0*/  LOP3.LUT P0, RZ, R8, 0xff, RZ, 0xc0, !PT ;  /* 0x000000ff08ff7812 */ /* 0x000fe2000780c0ff */
[----:B------:R-:W-:-:S12]  /*56d0*/  IMAD.MOV.U32 R71, RZ, RZ, R26 ;  /* 0x000000ffff477224 */ /* 0x000fd800078e001a */
[----:B------:R-:W-:Y:S05]  /*56e0*/  @P0 BRA `(.L_x_108) ;  /* 0xffffffbc00300947 */ /* 0x000fea000383ffff */
[----:B------:R-:W-:Y:S05]  /*56f0*/  EXIT ;  /* 0x000000000000794d */ /* 0x000fea0003800000 */
.L_x_8:
[----:B0-----:R-:W-:Y:S01]  /*5700*/  ULDC.64 UR4, c[0x0][0x650] ;  /* 0x0001940000047ab9 */ /* 0x001fe20000000a00 */
        /* <DEDUP_REMOVED lines=25> */
.L_x_110:
[----:B------:R-:W0:Y:S01]  /*58a0*/  LDC.64 R28, c[0x0][0x640] ;  /* 0x00019000ff1c7b82 */ /* 0x000e220000000a00 */
[-CC-:B------:R-:W-:Y:S01]  /*58b0*/  SHF.R.U64 R21, R16, R6.reuse, R17.reuse ;  /* 0x0000000610157219 */ /* 0x180fe20000001211 */
[----:B------:R-:W-:Y:S01]  /*58c0*/  IMAD.MOV.U32 R31, RZ, RZ, 0x1 ;  /* 0x00000001ff1f7424 */ /* 0x000fe200078e00ff */
[----:B------:R-:W-:Y:S02]  /*58d0*/  SHF.R.U32.HI R3, RZ, R6, R17 ;  /* 0x00000006ff037219 */ /* 0x000fe40000011611 */
[----:B------:R-:W-:-:S03]  /*58e0*/  IADD3 R15, P0, RZ, -R21, RZ ;  /* 0x80000015ff0f7210 */ /* 0x000fc60007f1e0ff */
[----:B------:R-:W1:Y:S02]  /*58f0*/  LDC R14, c[0x0][0x618] ;  /* 0x00018600ff0e7b82 */ /* 0x000e640000000800 */
[----:B------:R-:W-:Y:S02]  /*5900*/  IMAD.X R3, RZ, RZ, ~R3, P0 ;  /* 0x000000ffff037224 */ /* 0x000fe400000e0e03 */
[----:B------:R-:W-:-:S04]  /*5910*/  IMAD.WIDE.U32 R12, R15, R22, R4 ;  /* 0x000000160f0c7225 */ /* 0x000fc800078e0004 */
[----:B------:R-:W2:Y:S01]  /*5920*/  LDC R16, c[0x0][0x608] ;  /* 0x00018200ff107b82 */ /* 0x000ea20000000800 */
[----:B------:R-:W-:-:S04]  /*5930*/  IMAD R6, R3, R22, RZ ;  /* 0x0000001603067224 */ /* 0x000fc800078e02ff */
[----:B------:R-:W-:-:S03]  /*5940*/  IMAD R3, R15, R23, R6 ;  /* 0x000000170f037224 */ /* 0x000fc600078e0206 */
[----:B------:R-:W3:Y:S01]  /*5950*/  LDC R26, c[0x0][0x658] ;  /* 0x00019600ff1a7b82 */ /* 0x000ee20000000800 */
[----:B------:R-:W-:Y:S01]  /*5960*/  IMAD.IADD R3, R13, 0x1, R3 ;  /* 0x000000010d037824 */ /* 0x000fe200078e0203 */
[----:B0-----:R-:W-:Y:S01]  /*5970*/  ISETP.NE.U32.AND P0, PT, R28, RZ, PT ;  /* 0x000000ff1c00720c */ /* 0x001fe20003f05070 */
[----:B------:R-:W-:-:S03]  /*5980*/  IMAD.MOV.U32 R13, RZ, RZ, -0x1 ;  /* 0xffffffffff0d7424 */ /* 0x000fc600078e00ff */
        /* <DEDUP_REMOVED lines=25> */
.L_x_111:
[----:B-1----:R-:W-:Y:S01]  /*5b20*/  SHF.R.U64 R6, R12, R25, R13 ;  /* 0x000000190c067219 */ /* 0x002fe2000000120d */
[----:B0-----:R-:W-:Y:S01]  /*5b30*/  VIADD R13, R24, 0xffffffff ;  /* 0xffffffff180d7836 */ /* 0x001fe20000000000 */
[----:B------:R-:W-:Y:S01]  /*5b40*/  SHF.L.U32 R9, R31, R26, RZ ;  /* 0x0000001a1f097219 */ /* 0x000fe200000006ff */
[----:B------:R-:W-:Y:S01]  /*5b50*/  @P4 IMAD R10, R11, R20, R8 ;  /* 0x000000140b0a4224 */ /* 0x000fe200078e0208 */
[----:B------:R-:W-:Y:S01]  /*5b60*/  LOP3.LUT R3, R22, R33, RZ, 0xc0, !PT ;  /* 0x0000002116037212 */ /* 0x000fe200078ec0ff */
[----:B------:R-:W-:Y:S01]  /*5b70*/  IMAD.MOV R12, RZ, RZ, -R6 ;  /* 0x000000ffff0c7224 */ /* 0x000fe200078e0a06 */
[----:B------:R-:W-:Y:S01]  /*5b80*/  LOP3.LUT R18, R18, R13, RZ, 0xc0, !PT ;  /* 0x0000000d12127212 */ /* 0x000fe200078ec0ff */
[----:B------:R-:W-:Y:S02]  /*5b90*/  IMAD.MOV.U32 R17, RZ, RZ, R21 ;  /* 0x000000ffff117224 */ /* 0x000fe400078e0015 */
[----:B------:R-:W-:Y:S02]  /*5ba0*/  IMAD R9, R9, R6, R3 ;  /* 0x0000000609097224 */ /* 0x000fe400078e0203 */
[----:B--2---:R-:W-:-:S02]  /*5bb0*/  IMAD R3, R12, R27, R23 ;  /* 0x0000001b0c037224 */ /* 0x004fc400078e0217 */
[----:B---3--:R-:W-:Y:S02]  /*5bc0*/  IMAD R10, R9, R30, R10 ;  /* 0x0000001e090a7224 */ /* 0x008fe400078e020a */
[----:B------:R-:W-:Y:S02]  /*5bd0*/  IMAD.MOV.U32 R6, RZ, RZ, 0x1 ;  /* 0x00000001ff067424 */ /* 0x000fe400078e00ff */
[----:B------:R-:W-:-:S03]  /*5be0*/  IMAD R9, R3, R24, R18 ;  /* 0x0000001803097224 */ /* 0x000fc600078e0212 */
[----:B------:R-:W-:Y:S02]  /*5bf0*/  PRMT R3, R6, 0x7610, R3 ;  /* 0x0000761006037816 */ /* 0x000fe40000000003 */
[----:B------:R-:W-:Y:S02]  /*5c00*/  SEL R6, R9, R10, !P4 ;  /* 0x0000000a09067207 */ /* 0x000fe40006000000 */
[----:B------:R-:W-:-:S07]  /*5c10*/  SEL R18, R10, R9, !P4 ;  /* 0x000000090a127207 */ /* 0x000fce0006000000 */
.L_x_109:
[----:B------:R-:W-:-:S08]  /*5c20*/  NOP ;  /* 0x0000000000007918 */ /* 0x000fd00000000000 */
[----:B------:R-:W0:-:S00]  /*5c30*/  USETMAXREG.DEALLOC.CTAPOOL 0x28 ;  /* 0x00000028000079c8 */ /* 0x000e0000080e0500 */
[----:B0-----:R-:W-:-:S13]  /*5c40*/  ISETP.NE.AND P0, PT, R7, RZ, PT ;  /* 0x000000ff0700720c */ /* 0x001fda0003f05270 */
[----:B------:R-:W-:Y:S05]  /*5c50*/  @P0 EXIT ;  /* 0x000000000000094d */ /* 0x000fea0003800000 */
[----:B------:R-:W-:Y:S01]  /*5c60*/  LOP3.LUT P0, RZ, R3, 0xff, RZ, 0xc0, !PT ;  /* 0x000000ff03ff7812 */ /* 0x000fe2000780c0ff */
[----:B------:R-:W-:Y:S02]  /*5c70*/  IMAD.MOV.U32 R3, RZ, RZ, 0x1 ;  /* 0x00000001ff037424 */ /* 0x000fe400078e00ff */
[----:B------:R-:W-:-:S10]  /*5c80*/  IMAD.MOV.U32 R15, RZ, RZ, RZ ;  /* 0x000000ffff0f7224 */ /* 0x000fd400078e00ff */
[----:B------:R-:W-:Y:S05]  /*5c90*/  @!P0 BRA `(.L_x_112) ;  /* 0x0000000c003c8947 */ /* 0x000fea0003800000 */
[----:B------:R-:W0:Y:S01]  /*5ca0*/  LDC R3, c[0x0][0x28c] ;  /* 0x0000a300ff037b82 */ /* 0x000e220000000800 */
[----:B------:R-:W1:Y:S01]  /*5cb0*/  S2R R12, SR_CgaCtaId ;  /* 0x00000000000c7919 */ /* 0x000e620000008800 */
[----:B------:R-:W-:Y:S01]  /*5cc0*/  ULDC UR5, c[0x0][0x658] ;  /* 0x0001960000057ab9 */ /* 0x000fe20000000800 */
[----:B------:R-:W-:Y:S01]  /*5cd0*/  UMOV UR7, 0xffffffff ;  /* 0xffffffff00077882 */ /* 0x000fe20000000000 */
[----:B------:R-:W-:Y:S01]  /*5ce0*/  ULDC UR6, c[0x0][0xc] ;  /* 0x0000030000067ab9 */ /* 0x000fe20000000800 */
[----:B------:R-:W-:Y:S01]  /*5cf0*/  USHF.L.U32 UR8, UR7, UR5, URZ ;  /* 0x0000000507087299 */ /* 0x000fe2000800063f */
[----:B------:R-:W-:Y:S01]  /*5d00*/  BSSY B0, `(.L_x_112) ;  /* 0x00000c8000007945 */ /* 0x000fe20003800000 */
[----:B------:R-:W-:Y:S01]  /*5d10*/  UMOV UR9, 0x1 ;  /* 0x0000000100097882 */ /* 0x000fe20000000000 */
[----:B------:R-:W-:Y:S01]  /*5d20*/  ULDC UR7, c[0x0][0x10] ;  /* 0x0000040000077ab9 */ /* 0x000fe20000000800 */
[----:B------:R-:W-:Y:S01]  /*5d30*/  USHF.L.U32 UR18, UR9, UR5, URZ ;  /* 0x0000000509127299 */ /* 0x000fe2000800063f */
[----:B------:R-:W-:Y:S01]  /*5d40*/  IMAD.MOV.U32 R16, RZ, RZ, 0x1 ;  /* 0x00000001ff107424 */ /* 0x000fe200078e00ff */
[----:B------:R-:W-:Y:S01]  /*5d50*/  UIMAD.WIDE.U32 UR6, UR6, UR7, URZ ;  /* 0x00000007060672a5 */ /* 0x000fe2000f8e003f */
[----:B------:R-:W-:Y:S01]  /*5d60*/  LOP3.LUT R14, R2, 0x2, RZ, 0xfc, !PT ;  /* 0x00000002020e7812 */ /* 0x000fe200078efcff */
[----:B------:R-:W-:Y:S01]  /*5d70*/  ULDC UR5, c[0x0][0x14] ;  /* 0x0000050000057ab9 */ /* 0x000fe20000000800 */
[----:B------:R-:W-:Y:S01]  /*5d80*/  IMAD.MOV.U32 R15, RZ, RZ, RZ ;  /* 0x000000ffff0f7224 */ /* 0x000fe200078e00ff */
[----:B------:R-:W-:-:S02]  /*5d90*/  UIMAD.WIDE.U32 UR20, UR6, UR5, URZ ;  /* 0x00000005061472a5 */ /* 0x000fc4000f8e003f */
[----:B------:R-:W-:Y:S01]  /*5da0*/  UIMAD UR13, UR7, UR5, URZ ;  /* 0x00000005070d72a4 */ /* 0x000fe2000f8e023f */
[----:B------:R-:W-:Y:S01]  /*5db0*/  ULDC UR4, c[0x0][0x600] ;  /* 0x0001800000047ab9 */ /* 0x000fe20000000800 */
[----:B------:R-:W-:Y:S02]  /*5dc0*/  ULOP3.LUT UR17, URZ, UR8, URZ, 0x33, !UPT ;  /* 0x000000083f117292 */ /* 0x000fe4000f8e333f */
[----:B------:R-:W-:Y:S01]  /*5dd0*/  UIADD3 UR4, UR4, -0x1, URZ ;  /* 0xffffffff04047890 */ /* 0x000fe2000fffe03f */
[----:B0-----:R-:W-:Y:S01]  /*5de0*/  VIADD R3, R3, 0x3f ;  /* 0x0000003f03037836 */ /* 0x001fe20000000000 */
[----:B------:R-:W-:Y:S01]  /*5df0*/  UIADD3 UR13, UR21, UR13, URZ ;  /* 0x0000000d150d7290 */ /* 0x000fe2000fffe03f */
[----:B------:R-:W-:-:S03]  /*5e00*/  ULDC.64 UR22, c[0x0][0x198] ;  /* 0x0000660000167ab9 */ /* 0x000fc60000000a00 */
[----:B------:R-:W-:-:S04]  /*5e10*/  SHF.R.S32.HI R8, RZ, 0x1f, R3 ;  /* 0x0000001fff087819 */ /* 0x000fc80000011403 */
[----:B------:R-:W-:Y:S01]  /*5e20*/  LEA.HI R8, R8, R3, RZ, 0x6 ;  /* 0x0000000308087211 */ /* 0x000fe200078f30ff */
[C---:B-1----:R-:W-:Y:S02]  /*5e30*/  IMAD.SHL.U32 R11, R12.reuse, 0x8, RZ ;  /* 0x000000080c0b7824 */ /* 0x042fe400078e00ff */
[----:B------:R-:W-:Y:S01]  /*5e40*/  IMAD.SHL.U32 R12, R12, 0x200, RZ ;  /* 0x000002000c0c7824 */ /* 0x000fe200078e00ff */
[----:B------:R-:W-:Y:S01]  /*5e50*/  SHF.R.S32.HI R10, RZ, 0x6, R8 ;  /* 0x00000006ff0a7819 */ /* 0x000fe20000011408 */
[----:B------:R-:W-:Y:S01]  /*5e60*/  IMAD.MOV.U32 R3, RZ, RZ, 0x1 ;  /* 0x00000001ff037424 */ /* 0x000fe200078e00ff */
[----:B------:R-:W-:Y:S02]  /*5e70*/  LOP3.LUT R11, R11, 0x38, RZ, 0xc0, !PT ;  /* 0x000000380b0b7812 */ /* 0x000fe400078ec0ff */
[----:B------:R-:W-:Y:S01]  /*5e80*/  LOP3.LUT R12, R12, 0xe00, RZ, 0xc0, !PT ;  /* 0x00000e000c0c7812 */ /* 0x000fe200078ec0ff */
[----:B------:R-:W-:-:S07]  /*5e90*/  VIADD R13, R10, 0x1 ;  /* 0x000000010a0d7836 */ /* 0x000fce0000000000 */
.L_x_123:
[----:B------:R-:W-:-:S03]  /*5ea0*/  UMOV UR5, 0xffffffff ;  /* 0xffffffff00057882 */ /* 0x000fc60000000000 */
[----:B------:R-:W-:Y:S05]  /*5eb0*/  BRA.DIV UR5, `(.L_x_113) ;  /* 0x00000016059c7947 */ /* 0x000fea000b800000 */
[----:B------:R-:W-:-:S13]  /*5ec0*/  ELECT P0, URZ, PT ;  /* 0x00000000003f782f */ /* 0x000fda0003800000 */
.L_x_148:
[----:B------:R-:W0:Y:S01]  /*5ed0*/  LDC R7, c[0x0][0x28c] ;  /* 0x0000a300ff077b82 */ /* 0x000e220000000800 */
[----:B------:R-:W-:Y:S01]  /*5ee0*/  BSSY B1, `(.L_x_114) ;  /* 0x0000038000017945 */ /* 0x000fe20003800000 */
[----:B0-----:R-:W-:-:S13]  /*5ef0*/  ISETP.LT.OR P0, PT, R7, 0x1, !P0 ;  /* 0x000000010700780c */ /* 0x001fda0004701670 */
[----:B------:R-:W-:Y:S05]  /*5f00*/  @P0 BRA `(.L_x_115) ;  /* 0x0000000000d40947 */ /* 0x000fea0003800000 */
[----:B------:R-:W-:Y:S02]  /*5f10*/  IMAD R20, R6, 0x40, R11 ;  /* 0x0000004006147824 */ /* 0x000fe400078e020b */
[----:B------:R-:W-:Y:S02]  /*5f20*/  IMAD.SHL.U32 R19, R18, 0x80, RZ ;  /* 0x0000008012137824 */ /* 0x000fe400078e00ff */
[----:B------:R-:W-:Y:S02]  /*5f30*/  IMAD.MOV.U32 R23, RZ, RZ, RZ ;  /* 0x000000ffff177224 */ /* 0x000fe400078e00ff */
[----:B------:R-:W-:Y:S02]  /*5f40*/  IMAD.MOV.U32 R6, RZ, RZ, R13 ;  /* 0x000000ffff067224 */ /* 0x000fe400078e000d */
[----:B------:R-:W-:Y:S02]  /*5f50*/  IMAD.MOV.U32 R7, RZ, RZ, R3 ;  /* 0x000000ffff077224 */ /* 0x000fe400078e0003 */
[----:B------:R-:W-:-:S07]  /*5f60*/  IMAD.MOV.U32 R9, RZ, RZ, R15 ;  /* 0x000000ffff097224 */ /* 0x000fce00078e000f */
.L_x_118:
[----:B------:R-:W0:Y:S01]  /*5f70*/  S2R R21, SR_CgaCtaId ;  /* 0x0000000000157919 */ /* 0x000e220000008800 */
[----:B------:R-:W-:Y:S02]  /*5f80*/  MOV R8, 0x400 ;  /* 0x0000040000087802 */ /* 0x000fe40000000f00 */
[----:B------:R-:W-:-:S13]  /*5f90*/  LOP3.LUT P1, RZ, R0, 0x7f, RZ, 0xc0, !PT ;  /* 0x0000007f00ff7812 */ /* 0x000fda000782c0ff */
[----:B------:R-:W1:Y:S01]  /*5fa0*/  @!P1 LDC R18, c[0x0][0x500] ;  /* 0x00014000ff129b82 */ /* 0x000e620000000800 */
[----:B0-----:R-:W-:Y:S02]  /*5fb0*/  LEA R22, R21, R8, 0x18 ;  /* 0x0000000815167211 */ /* 0x001fe400078ec0ff */
[----:B------:R-:W-:-:S03]  /*5fc0*/  SHF.L.U32 R8, R7, 0x1f, RZ ;  /* 0x0000001f07087819 */ /* 0x000fc600000006ff */
[----:B------:R-:W-:-:S04]  /*5fd0*/  IMAD R21, R9, 0x8, R22 ;  /* 0x0000000809157824 */ /* 0x000fc800078e0216 */
[----:B------:R-:W0:Y:S02]  /*5fe0*/  SYNCS.PHASECHK.TRANS64.TRYWAIT P0, [R21+URZ+0x90], R8 ;  /* 0x00009008150075a7 */ /* 0x000e24000800017f */
[----:B01----:R-:W-:Y:S05]  /*5ff0*/  @!P0 BRA `(.L_x_116) ;  /* 0x00000014006c8947 */ /* 0x003fea0003800000 */
.L_x_149:
[----:B0-----:R-:W-:Y:S01]  /*6000*/  PRMT R8, R14, 0x9910, RZ ;  /* 0x000099100e087816 */ /* 0x001fe200000000ff */
[----:B------:R0:W-:Y:S03]  /*6010*/  @!P1 SYNCS.ARRIVE.TRANS64 RZ, [R21+URZ], R18 ;  /* 0x0000001215ff99a7 */ /* 0x0001e6000800003f */
[----:B------:R-:W-:-:S13]  /*6020*/  ISETP.NE.AND P0, PT, R8, 0x2, PT ;  /* 0x000000020800780c */ /* 0x000fda0003f05270 */
[----:B0-----:R-:W-:Y:S05]  /*6030*/  @P0 BRA `(.L_x_117) ;  /* 0x0000000000040947 */ /* 0x001fea0003800000 */
[----:B------:R-:W-:Y:S01]  /*6040*/  BPT.TRAP 0x1 ;  /* 0x000000040000795c */ /* 0x000fe20000300000 */
.L_x_117:
[----:B------:R-:W-:Y:S01]  /*6050*/  R2UR UR16, R22 ;  /* 0x00000000161072ca */ /* 0x000fe200000e0000 */
[----:B------:R-:W-:Y:S01]  /*6060*/  IMAD R22, R9, 0x2000, R22 ;  /* 0x0000200009167824 */ /* 0x000fe200078e0216 */
[----:B------:R-:W-:Y:S01]  /*6070*/  R2UR UR9, R21 ;  /* 0x00000000150972ca */ /* 0x000fe200000e0000 */
[----:B------:R-:W-:Y:S01]  /*6080*/  IMAD R8, R9, 0x1000, R12 ;  /* 0x0000100009087824 */ /* 0x000fe200078e020c */
[----:B------:R-:W-:Y:S01]  /*6090*/  UIADD3 UR6, UP0, UR22, 0xf0, URZ ;  /* 0x000000f016067890 */ /* 0x000fe2000ff1e03f */
[----:B------:R-:W-:Y:S01]  /*60a0*/  VIADD R6, R6, 0xffffffff ;  /* 0xffffffff06067836 */ /* 0x000fe20000000000 */
[----:B------:R-:W-:Y:S01]  /*60b0*/  R2UR UR5, R22 ;  /* 0x00000000160572ca */ /* 0x000fe200000e0000 */
[----:B------:R-:W-:Y:S01]  /*60c0*/  UIADD3 UR24, UP1, UR22, 0x1f0, URZ ;  /* 0x000001f016187890 */ /* 0x000fe2000ff3e03f */
[----:B------:R-:W-:Y:S01]  /*60d0*/  R2UR UR8, R8 ;  /* 0x00000000080872ca */ /* 0x000fe200000e0000 */
[----:B------:R-:W-:Y:S01]  /*60e0*/  UIADD3.X UR7, URZ, UR23, URZ, UP0, !UPT ;  /* 0x000000173f077290 */ /* 0x000fe200087fe43f */
[----:B------:R-:W-:Y:S01]  /*60f0*/  R2UR UR11, R19 ;  /* 0x00000000130b72ca */ /* 0x000fe200000e0000 */
[----:B------:R-:W-:Y:S01]  /*6100*/  VIADD R9, R9, 0x1 ;  /* 0x0000000109097836 */ /* 0x000fe20000000000 */
[----:B------:R-:W-:Y:S01]  /*6110*/  R2UR UR10, R23 ;  /* 0x00000000170a72ca */ /* 0x000fe200000e0000 */
[----:B------:R-:W-:Y:S01]  /*6120*/  UIADD3.X UR25, URZ, UR23, URZ, UP1, !UPT ;  /* 0x000000173f197290 */ /* 0x000fe20008ffe43f */
[----:B------:R-:W-:Y:S01]  /*6130*/  R2UR UR12, R17 ;  /* 0x00000000110c72ca */ /* 0x000fe200000e0000 */
[----:B------:R-:W-:Y:S01]  /*6140*/  UMOV UR14, 0x0 ;  /* 0x00000000000e7882 */ /* 0x000fe20000000000 */
[----:B------:R-:W-:Y:S01]  /*6150*/  R2UR UR19, R20 ;  /* 0x00000000141372ca */ /* 0x000fe200000e0000 */
[----:B------:R-:W-:Y:S01]  /*6160*/  UMOV UR15, 0x10000000 ;  /* 0x10000000000f7882 */ /* 0x000fe20000000000 */
[----:B------:R-:W-:Y:S01]  /*6170*/  ISETP.GT.AND P1, PT, R6, 0x1, PT ;  /* 0x000000010600780c */ /* 0x000fe20003f24270 */
[----:B------:R-:W-:Y:S01]  /*6180*/  UIADD3 UR5, UR5, 0x200, URZ ;  /* 0x0000020005057890 */ /* 0x000fe2000fffe03f */
[----:B------:R-:W-:Y:S01]  /*6190*/  ISETP.NE.AND P0, PT, R9, 0x12, PT ;  /* 0x000000120900780c */ /* 0x000fe20003f05270 */
[----:B------:R-:W-:Y:S01]  /*61a0*/  UIADD3 UR16, UR16, 0x24200, UR8 ;  /* 0x0002420010107890 */ /* 0x000fe2000fffe008 */
[----:B------:R-:W-:Y:S01]  /*61b0*/  VIADD R23, R23, 0x40 ;  /* 0x0000004017177836 */ /* 0x000fe20000000000 */
[----:B------:R-:W-:Y:S01]  /*61c0*/  UMOV UR26, 0xff0000 ;  /* 0x00ff0000001a7882 */ /* 0x000fe20000000000 */
[----:B------:R-:W-:-:S02]  /*61d0*/  SEL R8, RZ, 0x1, P0 ;  /* 0x00000001ff087807 */ /* 0x000fc40000000000 */
[----:B------:R-:W-:Y:S01]  /*61e0*/  UMOV UR8, UR5 ;  /* 0x0000000500087c82 */ /* 0x000fe20008000000 */
[----:B------:R-:W-:Y:S01]  /*61f0*/  SEL R9, R9, RZ, P0 ;  /* 0x000000ff09097207 */ /* 0x000fe20000000000 */
[----:B------:R0:W-:Y:S01]  /*6200*/  UTMALDG.3D [UR8], [UR6], desc[UR14] ;  /* 0x00000e08060075b4 */ /* 0x0001e20008011000 */
[----:B------:R-:W-:Y:S01]  /*6210*/  LOP3.LUT R7, R7, R8, RZ, 0x3c, !PT ;  /* 0x0000000807077212 */ /* 0x000fe200078e3cff */
[----:B0-----:R-:W-:Y:S01]  /*6220*/  UMOV UR11, UR19 ;  /* 0x00000013000b7c82 */ /* 0x001fe20008000000 */
[----:B------:R-:W-:Y:S02]  /*6230*/  UMOV UR8, UR16 ;  /* 0x0000001000087c82 */ /* 0x000fe40008000000 */
[----:B------:R0:W-:Y:S02]  /*6240*/  UTMALDG.3D.MULTICAST [UR8], [UR24], UR26, desc[UR14] ;  /* 0x00000e08180073b4 */ /* 0x0001e4000801181a */
[----:B0-----:R-:W-:Y:S05]  /*6250*/  @P1 BRA `(.L_x_118) ;  /* 0xfffffffc00441947 */ /* 0x001fea000383ffff */
.L_x_115:
[----:B------:R-:W-:Y:S05]  /*6260*/  BSYNC B1 ;  /* 0x0000000000017941 */ /* 0x000fea0003800000 */
.L_x_114:
[----:B------:R-:W-:Y:S01]  /*6270*/  LOP3.LUT P1, RZ, R16, 0xff, RZ, 0xc0, !PT ;  /* 0x000000ff10ff7812 */ /* 0x000fe2000782c0ff */
[C---:B------:R-:W-:Y:S01]  /*6280*/  IMAD.IADD R15, R10.reuse, 0x1, R15 ;  /* 0x000000010a0f7824 */ /* 0x040fe200078e020f */
[----:B------:R-:W-:Y:S01]  /*6290*/  ULDC.64 UR6, c[0x0][0x650] ;  /* 0x0001940000067ab9 */ /* 0x000fe20000000a00 */
[C---:B------:R-:W-:Y:S01]  /*62a0*/  ISETP.GE.U32.AND P2, PT, R10.reuse, 0x12, PT ;  /* 0x000000120a00780c */ /* 0x040fe20003f46070 */
[----:B------:R-:W-:Y:S01]  /*62b0*/  BSSY B1, `(.L_x_119) ;  /* 0x000006a000017945 */ /* 0x000fe20003800000 */
[----:B------:R-:W-:Y:S01]  /*62c0*/  IMAD.MOV.U32 R18, RZ, RZ, -0x1 ;  /* 0xffffffffff127424 */ /* 0x000fe200078e00ff */
[----:B------:R-:W-:Y:S01]  /*62d0*/  ISETP.GT.U32.AND P0, PT, R15, 0x11, PT ;  /* 0x000000110f00780c */ /* 0x000fe20003f04070 */
[----:B------:R-:W-:Y:S01]  /*62e0*/  IMAD.MOV.U32 R17, RZ, RZ, -0x1 ;  /* 0xffffffffff117424 */ /* 0x000fe200078e00ff */
[----:B------:R-:W-:Y:S02]  /*62f0*/  PRMT R16, RZ, 0x7610, R16 ;  /* 0x00007610ff107816 */ /* 0x000fe40000000010 */
[----:B------:R-:W-:-:S03]  /*6300*/  ISETP.LT.U32.AND P0, PT, R10, 0x12, P0 ;  /* 0x000000120a00780c */ /* 0x000fc60000701070 */
[----:B------:R-:W0:Y:S01]  /*6310*/  @P1 S2R R7, SR_CgaCtaId ;  /* 0x0000000000071919 */ /* 0x000e220000008800 */
[----:B------:R-:W-:-:S04]  /*6320*/  @P1 MOV R6, 0x400 ;  /* 0x0000040000061802 */ /* 0x000fc80000000f00 */
[----:B0-----:R-:W-:Y:S01]  /*6330*/  @P1 LEA R8, R7, R6, 0x18 ;  /* 0x0000000607081211 */ /* 0x001fe200078ec0ff */
[----:B------:R-:W-:Y:S01]  /*6340*/  IMAD.WIDE.U32 R6, R15, 0x38e38e39, RZ ;  /* 0x38e38e390f067825 */ /* 0x000fe200078e00ff */
[----:B------:R-:W-:Y:S02]  /*6350*/  SEL R6, RZ, 0x1, !P0 ;  /* 0x00000001ff067807 */ /* 0x000fe40004000000 */
[----:B------:R0:W-:Y:S01]  /*6360*/  @P1 SYNCS.ARRIVE.TRANS64.A1T0 RZ, [R8+URZ+0x138], RZ ;  /* 0x000138ff08ff19a7 */ /* 0x0001e2000810003f */
[----:B------:R-:W-:Y:S02]  /*6370*/  IADD3 R4, P1, R4, UR20, RZ ;  /* 0x0000001404047c10 */ /* 0x000fe4000ff3e0ff */
[----:B------:R-:W-:Y:S01]  /*6380*/  LOP3.LUT R3, R3, R6, RZ, 0x3c, !PT ;  /* 0x0000000603037212 */ /* 0x000fe200078e3cff */
[----:B------:R-:W-:Y:S01]  /*6390*/  IMAD.MOV.U32 R6, RZ, RZ, -0x1 ;  /* 0xffffffffff067424 */ /* 0x000fe200078e00ff */
[----:B------:R-:W-:Y:S02]  /*63a0*/  IADD3.X R5, R5, UR13, RZ, P1, !PT ;  /* 0x0000000d05057c10 */ /* 0x000fe40008ffe4ff */
[----:B------:R-:W-:-:S02]  /*63b0*/  ISETP.GE.U32.AND P0, PT, R4, UR6, PT ;  /* 0x0000000604007c0c */ /* 0x000fc4000bf06070 */
[----:B0-----:R-:W-:Y:S02]  /*63c0*/  SHF.R.U32.HI R8, RZ, 0x2, R7 ;  /* 0x00000002ff087819 */ /* 0x001fe40000011607 */
[----:B------:R-:W-:Y:S02]  /*63d0*/  ISETP.GE.U32.AND.EX P0, PT, R5, UR7, PT, P0 ;  /* 0x0000000705007c0c */ /* 0x000fe4000bf06100 */
[----:B------:R-:W-:Y:S01]  /*63e0*/  @P2 LOP3.LUT R3, R3, 0x1, R8, 0x78, !PT ;  /* 0x0000000103032812 */ /* 0x000fe200078e7808 */
[----:B------:R-:W-:Y:S01]  /*63f0*/  IMAD R15, R8, -0x12, R15 ;  /* 0xffffffee080f7824 */ /* 0x000fe200078e020f */
[----:B------:R-:W-:-:S09]  /*6400*/  PRMT R7, RZ, 0x7610, R7 ;  /* 0x00007610ff077816 */ /* 0x000fd20000000007 */
[----:B------:R-:W-:Y:S05]  /*6410*/  @P0 BRA `(.L_x_120) ;  /* 0x00000004004c0947 */ /* 0x000fea0003800000 */
[----:B------:R-:W0:Y:S01]  /*6420*/  S2R R18, SR_CTAID.X ;  /* 0x0000000000127919 */ /* 0x000e220000002500 */
[----:B------:R-:W-:Y:S01]  /*6430*/  ULDC.64 UR6, c[0x0][0x628] ;  /* 0x00018a0000067ab9 */ /* 0x000fe20000000a00 */
[----:B------:R-:W-:Y:S01]  /*6440*/  ULDC UR8, c[0x0][0x630] ;  /* 0x00018c0000087ab9 */ /* 0x000fe20000000800 */
[----:B------:R-:W-:Y:S01]  /*6450*/  ISETP.NE.U32.AND P0, PT, RZ, UR6, PT ;  /* 0x00000006ff007c0c */ /* 0x000fe2000bf05070 */
[----:B------:R-:W1:Y:S01]  /*6460*/  S2R R19, SR_CTAID.Y ;  /* 0x0000000000137919 */ /* 0x000e620000002600 */
[----:B------:R-:W-:Y:S01]  /*6470*/  ULDC UR9, c[0x0][0x150] ;  /* 0x0000540000097ab9 */ /* 0x000fe20000000800 */
[----:B------:R-:W-:Y:S01]  /*6480*/  IMAD.MOV.U32 R6, RZ, RZ, R4 ;  /* 0x000000ffff067224 */ /* 0x000fe200078e0004 */
[----:B------:R-:W-:Y:S01]  /*6490*/  ISETP.NE.AND.EX P0, PT, RZ, UR7, PT, P0 ;  /* 0x00000007ff007c0c */ /* 0x000fe2000bf05300 */
[----:B------:R-:W-:Y:S01]  /*64a0*/  IMAD.MOV.U32 R7, RZ, RZ, R5 ;  /* 0x000000ffff077224 */ /* 0x000fe200078e0005 */
[----:B0-----:R-:W-:-:S11]  /*64b0*/  I2FP.F32.U32 R20, R18 ;  /* 0x0000001200147245 */ /* 0x001fd60000201000 */
[----:B------:R-:W-:Y:S05]  /*64c0*/  @!P0 BRA `(.L_x_121) ;  /* 0x0000000000288947 */ /* 0x000fea0003800000 */
[----:B------:R-:W-:Y:S02]  /*64d0*/  ULDC UR5, c[0x0][0x634] ;  /* 0x00018d0000057ab9 */ /* 0x000fe40000000800 */
[----:B------:R-:W-:-:S05]  /*64e0*/  IADD3 R7, P0, R4, UR5, RZ ;  /* 0x0000000504077c10 */ /* 0x000fca000ff1e0ff */
[----:B------:R-:W-:-:S04]  /*64f0*/  IMAD.X R17, RZ, RZ, R5, P0 ;  /* 0x000000ffff117224 */ /* 0x000fc800000e0605 */
[----:B------:R-:W-:-:S04]  /*6500*/  IMAD.WIDE.U32 R8, R17, UR6, RZ ;  /* 0x0000000611087c25 */ /* 0x000fc8000f8e00ff */
[----:B------:R-:W-:-:S04]  /*6510*/  IMAD.WIDE.U32 R8, P0, R7, UR7, R8 ;  /* 0x0000000707087c25 */ /* 0x000fc8000f800008 */
[----:B------:R-:W-:-:S04]  /*6520*/  IMAD.WIDE.U32 R6, R7, UR6, RZ ;  /* 0x0000000607067c25 */ /* 0x000fc8000f8e00ff */
[----:B------:R-:W-:Y:S01]  /*6530*/  IMAD.MOV.U32 R6, RZ, RZ, R9 ;  /* 0x000000ffff067224 */ /* 0x000fe200078e0009 */
[----:B------:R-:W-:Y:S01]  /*6540*/  IADD3 RZ, P1, R7, R8, RZ ;  /* 0x0000000807ff7210 */ /* 0x000fe20007f3e0ff */
[----:B------:R-:W-:-:S04]  /*6550*/  IMAD.X R7, RZ, RZ, RZ, P0 ;  /* 0x000000ffff077224 */ /* 0x000fc800000e06ff */
[----:B------:R-:W-:-:S08]  /*6560*/  IMAD.WIDE.U32.X R6, R17, UR7, R6, P1 ;  /* 0x0000000711067c25 */ /* 0x000fd000088e0406 */
.L_x_121:
[--C-:B------:R-:W-:Y:S01]  /*6570*/  SHF.R.U64 R17, R6, UR8, R7.reuse ;  /* 0x0000000806117c19 */ /* 0x100fe20008001207 */
[----:B------:R-:W-:Y:S01]  /*6580*/  FMUL R20, R20, UR9 ;  /* 0x0000000914147c20 */ /* 0x000fe20008400000 */
[----:B------:R-:W0:Y:S01]  /*6590*/  LDC R21, c[0x0][0x144] ;  /* 0x00005100ff157b82 */ /* 0x000e220000000800 */
[----:B-1----:R-:W-:Y:S01]  /*65a0*/  I2FP.F32.U32 R8, R19 ;  /* 0x0000001300087245 */ /* 0x002fe20000201000 */
[----:B------:R-:W-:Y:S01]  /*65b0*/  ULDC UR5, c[0x0][0x154] ;  /* 0x0000550000057ab9 */ /* 0x000fe20000000800 */
[----:B------:R-:W-:Y:S01]  /*65c0*/  SHF.R.U32.HI R6, RZ, UR8, R7 ;  /* 0x00000008ff067c19 */ /* 0x000fe20008011607 */
[----:B------:R-:W-:Y:S01]  /*65d0*/  ULDC.64 UR6, c[0x0][0x620] ;  /* 0x0001880000067ab9 */ /* 0x000fe20000000a00 */
[----:B------:R-:W-:Y:S01]  /*65e0*/  IADD3 R7, P0, RZ, -R17, RZ ;  /* 0x80000011ff077210 */ /* 0x000fe20007f1e0ff */
[----:B------:R-:W1:Y:S01]  /*65f0*/  F2I.U32.TRUNC.NTZ R20, R20 ;  /* 0x0000001400147305 */ /* 0x000e62000020f000 */
[----:B------:R-:W-:Y:S01]  /*6600*/  FMUL R8, R8, UR5 ;  /* 0x0000000508087c20 */ /* 0x000fe20008400000 */
[----:B------:R-:W2:Y:S01]  /*6610*/  LDC R22, c[0x0][0x148] ;  /* 0x00005200ff167b82 */ /* 0x000ea20000000800 */
[----:B------:R-:W-:Y:S01]  /*6620*/  ULDC UR5, c[0x0][0x618] ;  /* 0x0001860000057ab9 */ /* 0x000fe20000000800 */
[----:B------:R-:W-:-:S04]  /*6630*/  IMAD.X R6, RZ, RZ, ~R6, P0 ;  /* 0x000000ffff067224 */ /* 0x000fc800000e0e06 */
[----:B------:R-:W-:Y:S01]  /*6640*/  IMAD R6, R6, UR6, RZ ;  /* 0x0000000606067c24 */ /* 0x000fe2000f8e02ff */
[----:B------:R-:W3:Y:S03]  /*6650*/  F2I.U32.TRUNC.NTZ R8, R8 ;  /* 0x0000000800087305 */ /* 0x000ee6000020f000 */
[C---:B------:R-:W-:Y:S02]  /*6660*/  IMAD R9, R7.reuse, UR7, R6 ;  /* 0x0000000707097c24 */ /* 0x040fe4000f8e0206 */
[----:B------:R-:W-:Y:S01]  /*6670*/  IMAD.WIDE.U32 R6, R7, UR6, R4 ;  /* 0x0000000607067c25 */ /* 0x000fe2000f8e0004 */
[----:B------:R-:W-:Y:S02]  /*6680*/  ULDC.64 UR6, c[0x0][0x640] ;  /* 0x0001900000067ab9 */ /* 0x000fe40000000a00 */
[----:B------:R-:W-:Y:S01]  /*6690*/  ISETP.NE.U32.AND P0, PT, RZ, UR6, PT ;  /* 0x00000006ff007c0c */ /* 0x000fe2000bf05070 */
[----:B-1----:R-:W-:-:S02]  /*66a0*/  IMAD.MOV R20, RZ, RZ, -R20 ;  /* 0x000000ffff147224 */ /* 0x002fc400078e0a14 */
[----:B------:R-:W-:Y:S01]  /*66b0*/  IMAD.IADD R7, R7, 0x1, R9 ;  /* 0x0000000107077824 */ /* 0x000fe200078e0209 */
[----:B------:R-:W-:Y:S01]  /*66c0*/  ISETP.NE.AND.EX P0, PT, RZ, UR7, PT, P0 ;  /* 0x00000007ff007c0c */ /* 0x000fe2000bf05300 */
[----:B0-----:R-:W-:-:S03]  /*66d0*/  IMAD R18, R21, R20, R18 ;  /* 0x0000001415127224 */ /* 0x001fc600078e0212 */
[--C-:B------:R-:W-:Y:S01]  /*66e0*/  SHF.R.U64 R20, R6, UR5, R7.reuse ;  /* 0x0000000506147c19 */ /* 0x100fe20008001207 */
[----:B---3--:R-:W-:Y:S01]  /*66f0*/  IMAD.MOV R6, RZ, RZ, -R8 ;  /* 0x000000ffff067224 */ /* 0x008fe200078e0a08 */
[----:B------:R-:W-:Y:S01]  /*6700*/  SHF.R.U32.HI R7, RZ, UR5, R7 ;  /* 0x00000005ff077c19 */ /* 0x000fe20008011607 */
[----:B------:R-:W-:Y:S02]  /*6710*/  ULDC UR5, c[0x0][0x608] ;  /* 0x0001820000057ab9 */ /* 0x000fe40000000800 */
[----:B--2---:R-:W-:Y:S01]  /*6720*/  @P4 IMAD R18, R22, R6, R19 ;  /* 0x0000000616124224 */ /* 0x004fe200078e0213 */
[--C-:B------:R-:W-:Y:S02]  /*6730*/  SHF.R.U64 R22, R20, UR5, R7.reuse ;  /* 0x0000000514167c19 */ /* 0x100fe40008001207 */
[----:B------:R-:W-:Y:S01]  /*6740*/  SHF.R.U32.HI R7, RZ, UR5, R7 ;  /* 0x00000005ff077c19 */ /* 0x000fe20008011607 */
[----:B------:R-:W-:-:S03]  /*6750*/  ULDC UR5, c[0x0][0x658] ;  /* 0x0001960000057ab9 */ /* 0x000fc60000000800 */
[--C-:B------:R-:W-:Y:S02]  /*6760*/  SHF.R.U64 R19, R22, UR5, R7.reuse ;  /* 0x0000000516137c19 */ /* 0x100fe40008001207 */
[----:B------:R-:W-:-:S03]  /*6770*/  SHF.R.U32.HI R21, RZ, UR5, R7 ;  /* 0x00000005ff157c19 */ /* 0x000fc60008011607 */
[----:B------:R-:W-:Y:S02]  /*6780*/  IMAD.MOV.U32 R8, RZ, RZ, R19 ;  /* 0x000000ffff087224 */ /* 0x000fe400078e0013 */
[----:B------:R-:W-:Y:S01]  /*6790*/  IMAD.MOV.U32 R7, RZ, RZ, R21 ;  /* 0x000000ffff077224 */ /* 0x000fe200078e0015 */
[----:B------:R-:W-:Y:S06]  /*67a0*/  @!P0 BRA `(.L_x_122) ;  /* 0x00000000002c8947 */ /* 0x000fec0003800000 */
        /* <DEDUP_REMOVED lines=9> */
[----:B------:R-:W-:-:S04]  /*6840*/  IMAD.WIDE.U32.X R6, R21, UR7, R6, P1 ;  /* 0x0000000715067c25 */ /* 0x000fc800088e0406 */
[----:B------:R-:W-:-:S07]  /*6850*/  IMAD.MOV.U32 R8, RZ, RZ, R6 ;  /* 0x000000ffff087224 */ /* 0x000fce00078e0006 */
.L_x_122:
[----:B------:R-:W-:Y:S01]  /*6860*/  ULDC UR5, c[0x0][0x648] ;  /* 0x0001920000057ab9 */ /* 0x000fe20000000800 */
[----:B------:R-:W-:Y:S01]  /*6870*/  LOP3.LUT R6, R22, UR17, RZ, 0xc0, !PT ;  /* 0x0000001116067c12 */ /* 0x000fe2000f8ec0ff */
[----:B------:R-:W-:Y:S01]  /*6880*/  ULDC UR6, c[0x0][0x610] ;  /* 0x0001840000067ab9 */ /* 0x000fe20000000800 */
[----:B------:R-:W-:Y:S01]  /*6890*/  SHF.R.U64 R7, R8, UR5, R7 ;  /* 0x0000000508077c19 */ /* 0x000fe20008001207 */
[----:B------:R-:W-:Y:S01]  /*68a0*/  ULDC UR5, c[0x0][0x638] ;  /* 0x00018e0000057ab9 */ /* 0x000fe20000000800 */
[----:B------:R-:W-:-:S03]  /*68b0*/  LOP3.LUT R20, R20, UR4, RZ, 0xc0, !PT ;  /* 0x0000000414147c12 */ /* 0x000fc6000f8ec0ff */
[----:B------:R-:W-:Y:S02]  /*68c0*/  IMAD.MOV R8, RZ, RZ, -R7 ;  /* 0x000000ffff087224 */ /* 0x000fe400078e0a07 */
[----:B------:R-:W-:Y:S02]  /*68d0*/  IMAD R7, R7, UR18, R6 ;  /* 0x0000001207077c24 */ /* 0x000fe4000f8e0206 */
[----:B------:R-:W-:Y:S01]  /*68e0*/  IMAD R19, R8, UR5, R19 ;  /* 0x0000000508137c24 */ /* 0x000fe2000f8e0213 */
[----:B------:R-:W-:Y:S01]  /*68f0*/  ULDC UR5, c[0x0][0x600] ;  /* 0x0001800000057ab9 */ /* 0x000fe20000000800 */
[----:B------:R-:W-:Y:S02]  /*6900*/  IMAD R18, R7, UR6, R18 ;  /* 0x0000000607127c24 */ /* 0x000fe4000f8e0212 */
[----:B------:R-:W-:Y:S02]  /*6910*/  IMAD R19, R19, UR5, R20 ;  /* 0x0000000513137c24 */ /* 0x000fe4000f8e0214 */
[----:B------:R-:W-:-:S03]  /*6920*/  IMAD.MOV.U32 R7, RZ, RZ, 0x1 ;  /* 0x00000001ff077424 */ /* 0x000fc600078e00ff */
[----:B------:R-:W-:Y:S02]  /*6930*/  SEL R6, R19, R18, !P4 ;  /* 0x0000001213067207 */ /* 0x000fe40006000000 */
[----:B------:R-:W-:-:S07]  /*6940*/  SEL R18, R18, R19, !P4 ;  /* 0x0000001312127207 */ /* 0x000fce0006000000 */
.L_x_120:
[----:B------:R-:W-:Y:S05]  /*6950*/  BSYNC B1 ;  /* 0x0000000000017941 */ /* 0x000fea0003800000 */
.L_x_119:
[----:B------:R-:W-:-:S13]  /*6960*/  LOP3.LUT P0, RZ, R7, 0xff, RZ, 0xc0, !PT ;  /* 0x000000ff07ff7812 */ /* 0x000fda000780c0ff */
[----:B------:R-:W-:Y:S05]  /*6970*/  @P0 BRA `(.L_x_123) ;  /* 0xfffffff400480947 */ /* 0x000fea000383ffff */
[----:B------:R-:W-:Y:S05]  /*6980*/  BSYNC B0 ;  /* 0x0000000000007941 */ /* 0x000fea0003800000 */
.L_x_112:
[----:B------:R-:W-:-:S03]  /*6990*/  UMOV UR5, 0xffffffff ;  /* 0xffffffff00057882 */ /* 0x000fc60000000000 */
[----:B------:R-:W-:Y:S05]  /*69a0*/  BRA.DIV UR5, `(.L_x_124) ;  /* 0x0000000e05147947 */ /* 0x000fea000b800000 */
[----:B------:R-:W-:-:S13]  /*69b0*/  ELECT P0, URZ, PT ;  /* 0x00000000003f782f */ /* 0x000fda0003800000 */
.L_x_152:
[----:B------:R-:W-:Y:S04]  /*69c0*/  BSSY B0, `(.L_x_125) ;  /* 0x00000a9000007945 */ /* 0x000fe80003800000 */
[----:B------:R-:W-:Y:S05]  /*69d0*/  @!P0 BRA `(.L_x_126) ;  /* 0x00000008009c8947 */ /* 0x000fea0003800000 */
[----:B------:R-:W-:-:S04]  /*69e0*/  LOP3.LUT R2, R2, 0x2, RZ, 0xfc, !PT ;  /* 0x0000000202027812 */ /* 0x000fc800078efcff */
[----:B------:R-:W-:-:S13]  /*69f0*/  ISETP.NE.AND P0, PT, R2, 0x3, PT ;  /* 0x000000030200780c */ /* 0x000fda0003f05270 */
[----:B------:R-:W-:Y:S05]  /*6a00*/  @!P0 BRA `(.L_x_127) ;  /* 0x0000000000048947 */ /* 0x000fea0003800000 */
[----:B------:R-:W-:Y:S01]  /*6a10*/  BPT.TRAP 0x1 ;  /* 0x000000040000795c */ /* 0x000fe20000300000 */
.L_x_127:
[----:B------:R-:W0:Y:S01]  /*6a20*/  S2R R5, SR_CgaCtaId ;  /* 0x0000000000057919 */ /* 0x000e220000008800 */
[----:B------:R-:W-:Y:S02]  /*6a30*/  MOV R0, 0x400 ;  /* 0x0000040000007802 */ /* 0x000fe40000000f00 */
[----:B------:R-:W-:Y:S02]  /*6a40*/  SHF.L.U32 R4, R3, 0x1f, RZ ;  /* 0x0000001f03047819 */ /* 0x000fe400000006ff */
[----:B0-----:R-:W-:-:S05]  /*6a50*/  LEA R0, R5, R0, 0x18 ;  /* 0x0000000005007211 */ /* 0x001fca00078ec0ff */
[----:B------:R-:W-:-:S04]  /*6a60*/  VIADD R0, R0, 0x90 ;  /* 0x0000009000007836 */ /* 0x000fc80000000000 */
[C---:B------:R-:W-:Y:S02]  /*6a70*/  IMAD R7, R15.reuse, 0x8, R0 ;  /* 0x000000080f077824 */ /* 0x040fe400078e0200 */
[----:B------:R-:W-:Y:S02]  /*6a80*/  VIADD R15, R15, 0x1 ;  /* 0x000000010f0f7836 */ /* 0x000fe40000000000 */
[----:B------:R-:W0:Y:S03]  /*6a90*/  SYNCS.PHASECHK.TRANS64.TRYWAIT P0, [R7+URZ], R4 ;  /* 0x00000004070075a7 */ /* 0x000e26000800017f */
[----:B------:R-:W-:-:S04]  /*6aa0*/  ISETP.NE.AND P1, PT, R15, 0x12, PT ;  /* 0x000000120f00780c */ /* 0x000fc80003f25270 */
[----:B------:R-:W-:Y:S02]  /*6ab0*/  SEL R2, RZ, 0x1, P1 ;  /* 0x00000001ff027807 */ /* 0x000fe40000800000 */
[----:B------:R-:W-:Y:S02]  /*6ac0*/  SEL R15, R15, RZ, P1 ;  /* 0x000000ff0f0f7207 */ /* 0x000fe40000800000 */
[----:B------:R-:W-:-:S03]  /*6ad0*/  LOP3.LUT R6, R3, R2, RZ, 0x3c, !PT ;  /* 0x0000000203067212 */ /* 0x000fc600078e3cff */
[----:B------:R-:W-:Y:S01]  /*6ae0*/  IMAD R8, R15, 0x8, R0 ;  /* 0x000000080f087824 */ /* 0x000fe200078e0200 */
[----:B------:R-:W-:Y:S01]  /*6af0*/  SHF.L.U32 R5, R6, 0x1f, RZ ;  /* 0x0000001f06057819 */ /* 0x000fe200000006ff */
[----:B0-----:R-:W-:Y:S06]  /*6b00*/  @!P0 BRA `(.L_x_128) ;  /* 0x0000000800dc8947 */ /* 0x001fec0003800000 */
.L_x_153:
[----:B------:R-:W1:Y:S01]  /*6b10*/  SYNCS.PHASECHK.TRANS64.TRYWAIT P0, [R8+URZ], R5 ;  /* 0x00000005080075a7 */ /* 0x000e62000800017f */
[----:B------:R-:W-:-:S05]  /*6b20*/  VIADD R2, R15, 0x1 ;  /* 0x000000010f027836 */ /* 0x000fca0000000000 */
[----:B------:R-:W-:-:S04]  /*6b30*/  ISETP.NE.AND P1, PT, R2, 0x12, PT ;  /* 0x000000120200780c */ /* 0x000fc80003f25270 */
[----:B------:R-:W-:Y:S02]  /*6b40*/  SEL R3, RZ, 0x1, P1 ;  /* 0x00000001ff037807 */ /* 0x000fe40000800000 */
[----:B0-----:R-:W-:Y:S02]  /*6b50*/  SEL R7, R2, RZ, P1 ;  /* 0x000000ff02077207 */ /* 0x001fe40000800000 */
[----:B------:R-:W-:-:S03]  /*6b60*/  LOP3.LUT R6, R6, R3, RZ, 0x3c, !PT ;  /* 0x0000000306067212 */ /* 0x000fc600078e3cff */
[----:B------:R-:W-:Y:S01]  /*6b70*/  IMAD R9, R7, 0x8, R0 ;  /* 0x0000000807097824 */ /* 0x000fe200078e0200 */
[----:B------:R-:W-:Y:S01]  /*6b80*/  SHF.L.U32 R4, R6, 0x1f, RZ ;  /* 0x0000001f06047819 */ /* 0x000fe200000006ff */
[----:B-1----:R-:W-:Y:S06]  /*6b90*/  @!P0 BRA `(.L_x_129) ;  /* 0x0000000800cc8947 */ /* 0x002fec0003800000 */
.L_x_154:
[----:B------:R-:W1:Y:S01]  /*6ba0*/  SYNCS.PHASECHK.TRANS64.TRYWAIT P0, [R9+URZ], R4 ;  /* 0x00000004090075a7 */ /* 0x000e62000800017f */
[----:B------:R-:W-:-:S05]  /*6bb0*/  VIADD R2, R7, 0x1 ;  /* 0x0000000107027836 */ /* 0x000fca0000000000 */
[----:B------:R-:W-:-:S04]  /*6bc0*/  ISETP.NE.AND P1, PT, R2, 0x12, PT ;  /* 0x000000120200780c */ /* 0x000fc80003f25270 */
[----:B------:R-:W-:Y:S02]  /*6bd0*/  SEL R3, RZ, 0x1, P1 ;  /* 0x00000001ff037807 */ /* 0x000fe40000800000 */
[----:B------:R-:W-:Y:S02]  /*6be0*/  SEL R7, R2, RZ, P1 ;  /* 0x000000ff02077207 */ /* 0x000fe40000800000 */
[----:B------:R-:W-:-:S03]  /*6bf0*/  LOP3.LUT R6, R6, R3, RZ, 0x3c, !PT ;  /* 0x0000000306067212 */ /* 0x000fc600078e3cff */
[----:B0-----:R-:W-:Y:S01]  /*6c00*/  IMAD R8, R7, 0x8, R0 ;  /* 0x0000000807087824 */ /* 0x001fe200078e0200 */
[----:B------:R-:W-:Y:S01]  /*6c10*/  SHF.L.U32 R5, R6, 0x1f, RZ ;  /* 0x0000001f06057819 */ /* 0x000fe200000006ff */
[----:B-1----:R-:W-:Y:S06]  /*6c20*/  @!P0 BRA `(.L_x_130) ;  /* 0x0000000800bc8947 */ /* 0x002fec0003800000 */
.L_x_155:
        /* <DEDUP_REMOVED lines=9> */
.L_x_156:
        /* <DEDUP_REMOVED lines=9> */
.L_x_157:
        /* <DEDUP_REMOVED lines=9> */
.L_x_158:
        /* <DEDUP_REMOVED lines=9> */
.L_x_159:
        /* <DEDUP_REMOVED lines=9> */
.L_x_160:
        /* <DEDUP_REMOVED lines=9> */
.L_x_161:
        /* <DEDUP_REMOVED lines=9> */
.L_x_162:
        /* <DEDUP_REMOVED lines=9> */
.L_x_163:
        /* <DEDUP_REMOVED lines=9> */
.L_x_164:
        /* <DEDUP_REMOVED lines=9> */
.L_x_165:
        /* <DEDUP_REMOVED lines=9> */
.L_x_166:
        /* <DEDUP_REMOVED lines=9> */
.L_x_167:
[----:B------:R-:W1:Y:S01]  /*72f0*/  SYNCS.PHASECHK.TRANS64.TRYWAIT P0, [R8+URZ], R5 ;  /* 0x00000005080075a7 */ /* 0x000e62000800017f */
[----:B------:R-:W-:-:S05]  /*7300*/  VIADD R2, R7, 0x1 ;  /* 0x0000000107027836 */ /* 0x000fca0000000000 */
[----:B------:R-:W-:-:S04]  /*7310*/  ISETP.NE.AND P1, PT, R2, 0x12, PT ;  /* 0x000000120200780c */ /* 0x000fc80003f25270 */
[----:B------:R-:W-:Y:S02]  /*7320*/  SEL R3, RZ, 0x1, P1 ;  /* 0x00000001ff037807 */ /* 0x000fe40000800000 */
[----:B------:R-:W-:Y:S02]  /*7330*/  SEL R7, R2, RZ, P1 ;  /* 0x000000ff02077207 */ /* 0x000fe40000800000 */
[----:B0-----:R-:W-:-:S03]  /*7340*/  LOP3.LUT R9, R6, R3, RZ, 0x3c, !PT ;  /* 0x0000000306097212 */ /* 0x001fc600078e3cff */
[----:B------:R-:W-:Y:S01]  /*7350*/  IMAD R11, R7, 0x8, R0 ;  /* 0x00000008070b7824 */ /* 0x000fe200078e0200 */
[----:B------:R-:W-:Y:S01]  /*7360*/  SHF.L.U32 R6, R9, 0x1f, RZ ;  /* 0x0000001f09067819 */ /* 0x000fe200000006ff */
[----:B-1----:R-:W-:Y:S06]  /*7370*/  @!P0 BRA `(.L_x_143) ;  /* 0x0000000400ec8947 */ /* 0x002fec0003800000 */
.L_x_168:
[----:B------:R-:W1:Y:S01]  /*7380*/  SYNCS.PHASECHK.TRANS64.TRYWAIT P0, [R11+URZ], R6 ;  /* 0x000000060b0075a7 */ /* 0x000e62000800017f */
[----:B------:R-:W-:-:S05]  /*7390*/  VIADD R2, R7, 0x1 ;  /* 0x0000000107027836 */ /* 0x000fca0000000000 */
[----:B------:R-:W-:-:S04]  /*73a0*/  ISETP.NE.AND P1, PT, R2, 0x12, PT ;  /* 0x000000120200780c */ /* 0x000fc80003f25270 */
[----:B------:R-:W-:Y:S02]  /*73b0*/  SEL R4, RZ, 0x1, P1 ;  /* 0x00000001ff047807 */ /* 0x000fe40000800000 */
[----:B------:R-:W-:Y:S02]  /*73c0*/  SEL R3, R2, RZ, P1 ;  /* 0x000000ff02037207 */ /* 0x000fe40000800000 */
[----:B------:R-:W-:Y:S01]  /*73d0*/  LOP3.LUT R4, R9, R4, RZ, 0x3c, !PT ;  /* 0x0000000409047212 */ /* 0x000fe200078e3cff */
[----:B-1----:R-:W-:Y:S06]  /*73e0*/  @!P0 BRA `(.L_x_144) ;  /* 0x0000000400e48947 */ /* 0x002fec0003800000 */
.L_x_169:
[----:B------:R-:W-:Y:S01]  /*73f0*/  IMAD R3, R3, 0x8, R0 ;  /* 0x0000000803037824 */ /* 0x000fe200078e0200 */
[----:B------:R-:W-:-:S07]  /*7400*/  SHF.L.U32 R0, R4, 0x1f, RZ ;  /* 0x0000001f04007819 */ /* 0x000fce00000006ff */
.L_x_145:
[----:B--2---:R2:W3:Y:S02]  /*7410*/  SYNCS.PHASECHK.TRANS64.TRYWAIT P0, [R3+URZ], R0 ;  /* 0x00000000030075a7 */ /* 0x0044e4000800017f */
[----:B---3--:R-:W-:Y:S05]  /*7420*/  @!P0 NANOSLEEP.SYNCS 0x989680 ;  /* 0x009896800000895d */ /* 0x008fea0003900000 */
[----:B------:R-:W3:Y:S02]  /*7430*/  @!P0 SYNCS.PHASECHK.TRANS64 P0, [R3+URZ], R0 ;  /* 0x00000000030085a7 */ /* 0x000ee4000800007f */
[----:B---3--:R-:W-:Y:S05]  /*7440*/  @!P0 BRA `(.L_x_145) ;  /* 0xfffffffc00f08947 */ /* 0x008fea000383ffff */
.L_x_126:
[----:B------:R-:W-:Y:S05]  /*7450*/  BSYNC B0 ;  /* 0x0000000000007941 */ /* 0x000fea0003800000 */
.L_x_125:
[----:B------:R-:W-:Y:S05]  /*7460*/  EXIT ;  /* 0x000000000000794d */ /* 0x000fea0003800000 */
.L_x_22:
[----:B-1----:R-:W-:-:S04]  /*7470*/  IMAD.U32 R9, RZ, RZ, UR6 ;  /* 0x00000006ff097e24 */ /* 0x002fc8000f8e00ff */
[----:B------:R1:W3:Y:S03]  /*7480*/  SYNCS.PHASECHK.TRANS64.TRYWAIT P0, [R9+URZ], R8 ;  /* 0x00000008090075a7 */ /* 0x0002e6000800017f */
[----:B---3--:R-:W-:Y:S05]  /*7490*/  @!P0 NANOSLEEP.SYNCS 0x989680 ;  /* 0x009896800000895d */ /* 0x008fea0003900000 */
[----:B------:R-:W3:Y:S02]  /*74a0*/  @!P0 SYNCS.PHASECHK.TRANS64 P0, [R9+URZ], R8 ;  /* 0x00000008090085a7 */ /* 0x000ee4000800007f */
[----:B---3--:R-:W-:Y:S05]  /*74b0*/  @!P0 BRA `(.L_x_22) ;  /* 0xfffffffc00ec8947 */ /* 0x008fea000383ffff */
[----:B------:R-:W-:Y:S05]  /*74c0*/  BRA `(.L_x_21) ;  /* 0xffffffa000c87947 */ /* 0x000fea000383ffff */
.L_x_28:
[----:B-1----:R-:W-:-:S04]  /*74d0*/  IMAD.U32 R11, RZ, RZ, UR12 ;  /* 0x0000000cff0b7e24 */ /* 0x002fc8000f8e00ff */
[----:B------:R1:W3:Y:S03]  /*74e0*/  SYNCS.PHASECHK.TRANS64.TRYWAIT P0, [R11+URZ], R10 ;  /* 0x0000000a0b0075a7 */ /* 0x0002e6000800017f */
[----:B---3--:R-:W-:Y:S05]  /*74f0*/  @!P0 NANOSLEEP.SYNCS 0x989680 ;  /* 0x009896800000895d */ /* 0x008fea0003900000 */
[----:B------:R-:W3:Y:S02]  /*7500*/  @!P0 SYNCS.PHASECHK.TRANS64 P0, [R11+URZ], R10 ;  /* 0x0000000a0b0085a7 */ /* 0x000ee4000800007f */
[----:B---3--:R-:W-:Y:S05]  /*7510*/  @!P0 BRA `(.L_x_28) ;  /* 0xfffffffc00ec8947 */ /* 0x008fea000383ffff */
[----:B------:R-:W-:Y:S05]  /*7520*/  BRA `(.L_x_27) ;  /* 0xffffffa800507947 */ /* 0x000fea000383ffff */
.L_x_113:
[----:B------:R-:W-:Y:S01]  /*7530*/  BSSY B1, `(.L_x_146) ;  /* 0x0000006000017945 */ /* 0x000fe20003800000 */
[----:B------:R-:W-:-:S07]  /*7540*/  IMAD.MOV.U32 R7, RZ, RZ, -0x1 ;  /* 0xffffffffff077424 */ /* 0x000fce00078e00ff */
[----:B------:R-:W-:Y:S05]  /*7550*/  WARPSYNC.COLLECTIVE R7, `(.L_x_147) ;  /* 0x00000000070c7348 */ /* 0x000fea0003c00000 */
[----:B------:R-:W-:Y:S02]  /*7560*/  ELECT P0, UR62, PT ;  /* 0x00000000003e782f */ /* 0x000fe40003800000 */
[----:B------:R-:W-:Y:S01]  /*7570*/  MOV R7, UR62 ;  /* 0x0000003e00077c02 */ /* 0x000fe20008000f00 */
[----:B------:R-:W-:Y:S10]  /*7580*/  ENDCOLLECTIVE ;  /* 0x000000000000791b */ /* 0x000ff40003800000 */
.L_x_147:
[----:B------:R-:W-:Y:S05]  /*7590*/  BSYNC B1 ;  /* 0x0000000000017941 */ /* 0x000fea0003800000 */
.L_x_146:
[----:B------:R-:W-:Y:S05]  /*75a0*/  BRA `(.L_x_148) ;  /* 0xffffffe800487947 */ /* 0x000fea000383ffff */
.L_x_116:
[----:B0-----:R0:W1:Y:S02]  /*75b0*/  SYNCS.PHASECHK.TRANS64.TRYWAIT P0, [R21+URZ+0x90], R8 ;  /* 0x00009008150075a7 */ /* 0x001064000800017f */
[----:B-1----:R-:W-:Y:S05]  /*75c0*/  @!P0 NANOSLEEP.SYNCS 0x989680 ;  /* 0x009896800000895d */ /* 0x002fea0003900000 */
[----:B------:R-:W1:Y:S02]  /*75d0*/  @!P0 SYNCS.PHASECHK.TRANS64 P0, [R21+URZ+0x90], R8 ;  /* 0x00009008150085a7 */ /* 0x000e64000800007f */
[----:B-1----:R-:W-:Y:S05]  /*75e0*/  @!P0 BRA `(.L_x_116) ;  /* 0xfffffffc00f08947 */ /* 0x002fea000383ffff */
[----:B------:R-:W-:Y:S05]  /*75f0*/  BRA `(.L_x_149) ;  /* 0xffffffe800807947 */ /* 0x000fea000383ffff */
.L_x_124:
[----:B------:R-:W-:Y:S01]  /*7600*/  BSSY B0, `(.L_x_150) ;  /* 0x0000006000007945 */ /* 0x000fe20003800000 */
[----:B------:R-:W-:-:S07]  /*7610*/  IMAD.MOV.U32 R7, RZ, RZ, -0x1 ;  /* 0xffffffffff077424 */ /* 0x000fce00078e00ff */
[----:B------:R-:W-:Y:S05]  /*7620*/  WARPSYNC.COLLECTIVE R7, `(.L_x_151) ;  /* 0x00000000070c7348 */ /* 0x000fea0003c00000 */
[----:B------:R-:W-:Y:S02]  /*7630*/  ELECT P0, UR62, PT ;  /* 0x00000000003e782f */ /* 0x000fe40003800000 */
[----:B------:R-:W-:Y:S01]  /*7640*/  MOV R7, UR62 ;  /* 0x0000003e00077c02 */ /* 0x000fe20008000f00 */
[----:B------:R-:W-:Y:S10]  /*7650*/  ENDCOLLECTIVE ;  /* 0x000000000000791b */ /* 0x000ff40003800000 */
.L_x_151:
[----:B------:R-:W-:Y:S05]  /*7660*/  BSYNC B0 ;  /* 0x0000000000007941 */ /* 0x000fea0003800000 */
.L_x_150:
[----:B------:R-:W-:Y:S05]  /*7670*/  BRA `(.L_x_152) ;  /* 0xfffffff000d07947 */ /* 0x000fea000383ffff */
.L_x_128:
[----:B0-----:R0:W1:Y:S02]  /*7680*/  SYNCS.PHASECHK.TRANS64.TRYWAIT P0, [R7+URZ], R4 ;  /* 0x00000004070075a7 */ /* 0x001064000800017f */
[----:B-1----:R-:W-:Y:S05]  /*7690*/  @!P0 NANOSLEEP.SYNCS 0x989680 ;  /* 0x009896800000895d */ /* 0x002fea0003900000 */
[----:B------:R-:W1:Y:S02]  /*76a0*/  @!P0 SYNCS.PHASECHK.TRANS64 P0, [R7+URZ], R4 ;  /* 0x00000004070085a7 */ /* 0x000e64000800007f */
[----:B-1----:R-:W-:Y:S05]  /*76b0*/  @!P0 BRA `(.L_x_128) ;  /* 0xfffffffc00f08947 */ /* 0x002fea000383ffff */
[----:B------:R-:W-:Y:S05]  /*76c0*/  BRA `(.L_x_153) ;  /* 0xfffffff400107947 */ /* 0x000fea000383ffff */
.L_x_129:
[----:B0-----:R0:W1:Y:S02]  /*76d0*/  SYNCS.PHASECHK.TRANS64.TRYWAIT P0, [R8+URZ], R5 ;  /* 0x00000005080075a7 */ /* 0x001064000800017f */
[----:B-1----:R-:W-:Y:S05]  /*76e0*/  @!P0 NANOSLEEP.SYNCS 0x989680 ;  /* 0x009896800000895d */ /* 0x002fea0003900000 */
[----:B------:R-:W1:Y:S02]  /*76f0*/  @!P0 SYNCS.PHASECHK.TRANS64 P0, [R8+URZ], R5 ;  /* 0x00000005080085a7 */ /* 0x000e64000800007f */
[----:B-1----:R-:W-:Y:S05]  /*7700*/  @!P0 BRA `(.L_x_129) ;  /* 0xfffffffc00f08947 */ /* 0x002fea000383ffff */
[----:B------:R-:W-:Y:S05]  /*7710*/  BRA `(.L_x_154) ;  /* 0xfffffff400207947 */ /* 0x000fea000383ffff */
.L_x_130:
[----:B0-----:R0:W1:Y:S02]  /*7720*/  SYNCS.PHASECHK.TRANS64.TRYWAIT P0, [R9+URZ], R4 ;  /* 0x00000004090075a7 */ /* 0x001064000800017f */
[----:B-1----:R-:W-:Y:S05]  /*7730*/  @!P0 NANOSLEEP.SYNCS 0x989680 ;  /* 0x009896800000895d */ /* 0x002fea0003900000 */
[----:B------:R-:W1:Y:S02]  /*7740*/  @!P0 SYNCS.PHASECHK.TRANS64 P0, [R9+URZ], R4 ;  /* 0x00000004090085a7 */ /* 0x000e64000800007f */
[----:B-1----:R-:W-:Y:S05]  /*7750*/  @!P0 BRA `(.L_x_130) ;  /* 0xfffffffc00f08947 */ /* 0x002fea000383ffff */
[----:B------:R-:W-:Y:S05]  /*7760*/  BRA `(.L_x_155) ;  /* 0xfffffff400307947 */ /* 0x000fea000383ffff */
.L_x_131:
[----:B0-----:R0:W1:Y:S02]  /*7770*/  SYNCS.PHASECHK.TRANS64.TRYWAIT P0, [R8+URZ], R5 ;  /* 0x00000005080075a7 */ /* 0x001064000800017f */
[----:B-1----:R-:W-:Y:S05]  /*7780*/  @!P0 NANOSLEEP.SYNCS 0x989680 ;  /* 0x009896800000895d */ /* 0x002fea0003900000 */
[----:B------:R-:W1:Y:S02]  /*7790*/  @!P0 SYNCS.PHASECHK.TRANS64 P0, [R8+URZ], R5 ;  /* 0x00000005080085a7 */ /* 0x000e64000800007f */
[----:B-1----:R-:W-:Y:S05]  /*77a0*/  @!P0 BRA `(.L_x_131) ;  /* 0xfffffffc00f08947 */ /* 0x002fea000383ffff */
[----:B------:R-:W-:Y:S05]  /*77b0*/  BRA `(.L_x_156) ;  /* 0xfffffff400407947 */ /* 0x000fea000383ffff */
.L_x_132:
[----:B0-----:R0:W1:Y:S02]  /*77c0*/  SYNCS.PHASECHK.TRANS64.TRYWAIT P0, [R9+URZ], R4 ;  /* 0x00000004090075a7 */ /* 0x001064000800017f */
[----:B-1----:R-:W-:Y:S05]  /*77d0*/  @!P0 NANOSLEEP.SYNCS 0x989680 ;  /* 0x009896800000895d */ /* 0x002fea0003900000 */
[----:B------:R-:W1:Y:S02]  /*77e0*/  @!P0 SYNCS.PHASECHK.TRANS64 P0, [R9+URZ], R4 ;  /* 0x00000004090085a7 */ /* 0x000e64000800007f */
[----:B-1----:R-:W-:Y:S05]  /*77f0*/  @!P0 BRA `(.L_x_132) ;  /* 0xfffffffc00f08947 */ /* 0x002fea000383ffff */
[----:B------:R-:W-:Y:S05]  /*7800*/  BRA `(.L_x_157) ;  /* 0xfffffff400507947 */ /* 0x000fea000383ffff */
.L_x_133:
[----:B0-----:R0:W1:Y:S02]  /*7810*/  SYNCS.PHASECHK.TRANS64.TRYWAIT P0, [R8+URZ], R5 ;  /* 0x00000005080075a7 */ /* 0x001064000800017f */
[----:B-1----:R-:W-:Y:S05]  /*7820*/  @!P0 NANOSLEEP.SYNCS 0x989680 ;  /* 0x009896800000895d */ /* 0x002fea0003900000 */
[----:B------:R-:W1:Y:S02]  /*7830*/  @!P0 SYNCS.PHASECHK.TRANS64 P0, [R8+URZ], R5 ;  /* 0x00000005080085a7 */ /* 0x000e64000800007f */
[----:B-1----:R-:W-:Y:S05]  /*7840*/  @!P0 BRA `(.L_x_133) ;  /* 0xfffffffc00f08947 */ /* 0x002fea000383ffff */
[----:B------:R-:W-:Y:S05]  /*7850*/  BRA `(.L_x_158) ;  /* 0xfffffff400607947 */ /* 0x000fea000383ffff */
.L_x_134:
[----:B0-----:R0:W1:Y:S02]  /*7860*/  SYNCS.PHASECHK.TRANS64.TRYWAIT P0, [R9+URZ], R4 ;  /* 0x00000004090075a7 */ /* 0x001064000800017f */
[----:B-1----:R-:W-:Y:S05]  /*7870*/  @!P0 NANOSLEEP.SYNCS 0x989680 ;  /* 0x009896800000895d */ /* 0x002fea0003900000 */
[----:B------:R-:W1:Y:S02]  /*7880*/  @!P0 SYNCS.PHASECHK.TRANS64 P0, [R9+URZ], R4 ;  /* 0x00000004090085a7 */ /* 0x000e64000800007f */
[----:B-1----:R-:W-:Y:S05]  /*7890*/  @!P0 BRA `(.L_x_134) ;  /* 0xfffffffc00f08947 */ /* 0x002fea000383ffff */
[----:B------:R-:W-:Y:S05]  /*78a0*/  BRA `(.L_x_159) ;  /* 0xfffffff400707947 */ /* 0x000fea000383ffff */
.L_x_135:
[----:B0-----:R0:W1:Y:S02]  /*78b0*/  SYNCS.PHASECHK.TRANS64.TRYWAIT P0, [R8+URZ], R5 ;  /* 0x00000005080075a7 */ /* 0x001064000800017f */
[----:B-1----:R-:W-:Y:S05]  /*78c0*/  @!P0 NANOSLEEP.SYNCS 0x989680 ;  /* 0x009896800000895d */ /* 0x002fea0003900000 */
[----:B------:R-:W1:Y:S02]  /*78d0*/  @!P0 SYNCS.PHASECHK.TRANS64 P0, [R8+URZ], R5 ;  /* 0x00000005080085a7 */ /* 0x000e64000800007f */
[----:B-1----:R-:W-:Y:S05]  /*78e0*/  @!P0 BRA `(.L_x_135) ;  /* 0xfffffffc00f08947 */ /* 0x002fea000383ffff */
[----:B------:R-:W-:Y:S05]  /*78f0*/  BRA `(.L_x_160) ;  /* 0xfffffff400807947 */ /* 0x000fea000383ffff */
.L_x_136:
[----:B0-----:R0:W1:Y:S02]  /*7900*/  SYNCS.PHASECHK.TRANS64.TRYWAIT P0, [R9+URZ], R4 ;  /* 0x00000004090075a7 */ /* 0x001064000800017f */
[----:B-1----:R-:W-:Y:S05]  /*7910*/  @!P0 NANOSLEEP.SYNCS 0x989680 ;  /* 0x009896800000895d */ /* 0x002fea0003900000 */
[----:B------:R-:W1:Y:S02]  /*7920*/  @!P0 SYNCS.PHASECHK.TRANS64 P0, [R9+URZ], R4 ;  /* 0x00000004090085a7 */ /* 0x000e64000800007f */
[----:B-1----:R-:W-:Y:S05]  /*7930*/  @!P0 BRA `(.L_x_136) ;  /* 0xfffffffc00f08947 */ /* 0x002fea000383ffff */
[----:B------:R-:W-:Y:S05]  /*7940*/  BRA `(.L_x_161) ;  /* 0xfffffff400907947 */ /* 0x000fea000383ffff */
.L_x_137:
[----:B0-----:R0:W1:Y:S02]  /*7950*/  SYNCS.PHASECHK.TRANS64.TRYWAIT P0, [R8+URZ], R5 ;  /* 0x00000005080075a7 */ /* 0x001064000800017f */
[----:B-1----:R-:W-:Y:S05]  /*7960*/  @!P0 NANOSLEEP.SYNCS 0x989680 ;  /* 0x009896800000895d */ /* 0x002fea0003900000 */
[----:B------:R-:W1:Y:S02]  /*7970*/  @!P0 SYNCS.PHASECHK.TRANS64 P0, [R8+URZ], R5 ;  /* 0x00000005080085a7 */ /* 0x000e64000800007f */
[----:B-1----:R-:W-:Y:S05]  /*7980*/  @!P0 BRA `(.L_x_137) ;  /* 0xfffffffc00f08947 */ /* 0x002fea000383ffff */
[----:B------:R-:W-:Y:S05]  /*7990*/  BRA `(.L_x_162) ;  /* 0xfffffff400a07947 */ /* 0x000fea000383ffff */
.L_x_138:
[----:B0-----:R0:W1:Y:S02]  /*79a0*/  SYNCS.PHASECHK.TRANS64.TRYWAIT P0, [R9+URZ], R4 ;  /* 0x00000004090075a7 */ /* 0x001064000800017f */
[----:B-1----:R-:W-:Y:S05]  /*79b0*/  @!P0 NANOSLEEP.SYNCS 0x989680 ;  /* 0x009896800000895d */ /* 0x002fea0003900000 */
[----:B------:R-:W1:Y:S02]  /*79c0*/  @!P0 SYNCS.PHASECHK.TRANS64 P0, [R9+URZ], R4 ;  /* 0x00000004090085a7 */ /* 0x000e64000800007f */
[----:B-1----:R-:W-:Y:S05]  /*79d0*/  @!P0 BRA `(.L_x_138) ;  /* 0xfffffffc00f08947 */ /* 0x002fea000383ffff */
[----:B------:R-:W-:Y:S05]  /*79e0*/  BRA `(.L_x_163) ;  /* 0xfffffff400b07947 */ /* 0x000fea000383ffff */
.L_x_139:
[----:B0-----:R0:W1:Y:S02]  /*79f0*/  SYNCS.PHASECHK.TRANS64.TRYWAIT P0, [R8+URZ], R5 ;  /* 0x00000005080075a7 */ /* 0x001064000800017f */
[----:B-1----:R-:W-:Y:S05]  /*7a00*/  @!P0 NANOSLEEP.SYNCS 0x989680 ;  /* 0x009896800000895d */ /* 0x002fea0003900000 */
[----:B------:R-:W1:Y:S02]  /*7a10*/  @!P0 SYNCS.PHASECHK.TRANS64 P0, [R8+URZ], R5 ;  /* 0x00000005080085a7 */ /* 0x000e64000800007f */
[----:B-1----:R-:W-:Y:S05]  /*7a20*/  @!P0 BRA `(.L_x_139) ;  /* 0xfffffffc00f08947 */ /* 0x002fea000383ffff */
[----:B------:R-:W-:Y:S05]  /*7a30*/  BRA `(.L_x_164) ;  /* 0xfffffff400c07947 */ /* 0x000fea000383ffff */
.L_x_140:
[----:B0-----:R0:W1:Y:S02]  /*7a40*/  SYNCS.PHASECHK.TRANS64.TRYWAIT P0, [R9+URZ], R4 ;  /* 0x00000004090075a7 */ /* 0x001064000800017f */
[----:B-1----:R-:W-:Y:S05]  /*7a50*/  @!P0 NANOSLEEP.SYNCS 0x989680 ;  /* 0x009896800000895d */ /* 0x002fea0003900000 */
[----:B------:R-:W1:Y:S02]  /*7a60*/  @!P0 SYNCS.PHASECHK.TRANS64 P0, [R9+URZ], R4 ;  /* 0x00000004090085a7 */ /* 0x000e64000800007f */
[----:B-1----:R-:W-:Y:S05]  /*7a70*/  @!P0 BRA `(.L_x_140) ;  /* 0xfffffffc00f08947 */ /* 0x002fea000383ffff */
[----:B------:R-:W-:Y:S05]  /*7a80*/  BRA `(.L_x_165) ;  /* 0xfffffff400d07947 */ /* 0x000fea000383ffff */
.L_x_141:
[----:B0-----:R0:W1:Y:S02]  /*7a90*/  SYNCS.PHASECHK.TRANS64.TRYWAIT P0, [R8+URZ], R5 ;  /* 0x00000005080075a7 */ /* 0x001064000800017f */
[----:B-1----:R-:W-:Y:S05]  /*7aa0*/  @!P0 NANOSLEEP.SYNCS 0x989680 ;  /* 0x009896800000895d */ /* 0x002fea0003900000 */
[----:B------:R-:W1:Y:S02]  /*7ab0*/  @!P0 SYNCS.PHASECHK.TRANS64 P0, [R8+URZ], R5 ;  /* 0x00000005080085a7 */ /* 0x000e64000800007f */
[----:B-1----:R-:W-:Y:S05]  /*7ac0*/  @!P0 BRA `(.L_x_141) ;  /* 0xfffffffc00f08947 */ /* 0x002fea000383ffff */
[----:B------:R-:W-:Y:S05]  /*7ad0*/  BRA `(.L_x_166) ;  /* 0xfffffff400e07947 */ /* 0x000fea000383ffff */
.L_x_142:
[----:B0-----:R0:W1:Y:S02]  /*7ae0*/  SYNCS.PHASECHK.TRANS64.TRYWAIT P0, [R9+URZ], R4 ;  /* 0x00000004090075a7 */ /* 0x001064000800017f */
[----:B-1----:R-:W-:Y:S05]  /*7af0*/  @!P0 NANOSLEEP.SYNCS 0x989680 ;  /* 0x009896800000895d */ /* 0x002fea0003900000 */
[----:B------:R-:W1:Y:S02]  /*7b00*/  @!P0 SYNCS.PHASECHK.TRANS64 P0, [R9+URZ], R4 ;  /* 0x00000004090085a7 */ /* 0x000e64000800007f */
[----:B-1----:R-:W-:Y:S05]  /*7b10*/  @!P0 BRA `(.L_x_142) ;  /* 0xfffffffc00f08947 */ /* 0x002fea000383ffff */
[----:B------:R-:W-:Y:S05]  /*7b20*/  BRA `(.L_x_167) ;  /* 0xfffffff400f07947 */ /* 0x000fea000383ffff */
.L_x_143:
[----:B0-----:R0:W1:Y:S02]  /*7b30*/  SYNCS.PHASECHK.TRANS64.TRYWAIT P0, [R8+URZ], R5 ;  /* 0x00000005080075a7 */ /* 0x001064000800017f */
[----:B-1----:R-:W-:Y:S05]  /*7b40*/  @!P0 NANOSLEEP.SYNCS 0x989680 ;  /* 0x009896800000895d */ /* 0x002fea0003900000 */
[----:B------:R-:W1:Y:S02]  /*7b50*/  @!P0 SYNCS.PHASECHK.TRANS64 P0, [R8+URZ], R5 ;  /* 0x00000005080085a7 */ /* 0x000e64000800007f */
[----:B-1----:R-:W-:Y:S05]  /*7b60*/  @!P0 BRA `(.L_x_143) ;  /* 0xfffffffc00f08947 */ /* 0x002fea000383ffff */
[----:B------:R-:W-:Y:S05]  /*7b70*/  BRA `(.L_x_168) ;  /* 0xfffffff800007947 */ /* 0x000fea000383ffff */
.L_x_144:
[----:B-1----:R1:W2:Y:S02]  /*7b80*/  SYNCS.PHASECHK.TRANS64.TRYWAIT P0, [R11+URZ], R6 ;  /* 0x000000060b0075a7 */ /* 0x0022a4000800017f */
[----:B--2---:R-:W-:Y:S05]  /*7b90*/  @!P0 NANOSLEEP.SYNCS 0x989680 ;  /* 0x009896800000895d */ /* 0x004fea0003900000 */
[----:B------:R-:W2:Y:S02]  /*7ba0*/  @!P0 SYNCS.PHASECHK.TRANS64 P0, [R11+URZ], R6 ;  /* 0x000000060b0085a7 */ /* 0x000ea4000800007f */
[----:B--2---:R-:W-:Y:S05]  /*7bb0*/  @!P0 BRA `(.L_x_144) ;  /* 0xfffffffc00f08947 */ /* 0x004fea000383ffff */
[----:B------:R-:W-:Y:S05]  /*7bc0*/  BRA `(.L_x_169) ;  /* 0xfffffff800087947 */ /* 0x000fea000383ffff */
.L_x_170:
[----:B------:R-:W-:-:S00]  /*7bd0*/  BRA `(.L_x_170) ;  /* 0xfffffffc00fc7947 */ /* 0x000fc0000383ffff */
[----:B------:R-:W-:-:S00]  /*7be0*/  NOP ;  /* 0x0000000000007918 */ /* 0x000fc00000000000 */
        /* <DEDUP_REMOVED lines=9> */
.L_x_171:


//--------------------- .nv.shared._ZN7cutlass13device_kernelINS_4gemm6kernel13GemmUniversalIN4cute5tupleIJiiiiEEENS1_10collective13CollectiveMmaINS1_37MainloopSm90TmaGmmaWarpSpecializedFP8ILi18ENS5_IJNS4_1CILi8EEENSA_ILi1EEESC_EEENS1_35KernelTmaWarpSpecializedCooperativeEEENS5_IJNSA_ILi128EEENSA_ILi64EEESH_EEENS_12float_e5m2_tENS5_IJlSC_lEEESJ_SK_NS4_8TiledMMAINS4_8MMA_AtomIJNS4_4SM904GMMA30MMA_64x64x32_F32E5M2E5M2_SS_TNILNSO_7ScaleInE1ELSQ_1EEEEEENS4_6LayoutINS5_IJNSA_ILi2EEESC_SC_EEENS5_IJSC_NSA_ILi0EEESW_EEEEENS5_IJNS4_10UnderscoreESZ_SZ_EEEEENS4_13SM90_TMA_LOADENS4_14ComposedLayoutINS4_7SwizzleILi2ELi4ELi3EEENS4_18smem_ptr_flag_bitsILi8EEENST_INS5_IJSB_SH_EEENS5_IJSH_SC_EEEEEEEvNS4_8identityENS4_23SM90_TMA_LOAD_MULTICASTES1B_vS1C_EENS_8epilogue10collective6detail29Sm90TmaWarpSpecializedAdapterINS1G_15DefaultEpilogueISJ_SK_SK_NS1F_6thread17LinearCombinationISJ_Li1EffLNS1K_9ScaleType4KindE0ELNS_15FloatRoundStyleE2ESJ_EENS1_15EpilogueDefaultEEEEEvvEEEEvNT_6ParamsE --------------------------
	.section	.nv.shared._ZN7cutlass13device_kernelINS_4gemm6kernel13GemmUniversalIN4cute5tupleIJiiiiEEENS1_10collective13CollectiveMmaINS1_37MainloopSm90TmaGmmaWarpSpecializedFP8ILi18ENS5_IJNS4_1CILi8EEENSA_ILi1EEESC_EEENS1_35KernelTmaWarpSpecializedCooperativeEEENS5_IJNSA_ILi128EEENSA_ILi64EEESH_EEENS_12float_e5m2_tENS5_IJlSC_lEEESJ_SK_NS4_8TiledMMAINS4_8MMA_AtomIJNS4_4SM904GMMA30MMA_64x64x32_F32E5M2E5M2_SS_TNILNSO_7ScaleInE1ELSQ_1EEEEEENS4_6LayoutINS5_IJNSA_ILi2EEESC_SC_EEENS5_IJSC_NSA_ILi0EEESW_EEEEENS5_IJNS4_10UnderscoreESZ_SZ_EEEEENS4_13SM90_TMA_LOADENS4_14ComposedLayoutINS4_7SwizzleILi2ELi4ELi3EEENS4_18smem_ptr_flag_bitsILi8EEENST_INS5_IJSB_SH_EEENS5_IJSH_SC_EEEEEEEvNS4_8identityENS4_23SM90_TMA_LOAD_MULTICASTES1B_vS1C_EENS_8epilogue10collective6detail29Sm90TmaWarpSpecializedAdapterINS1G_15DefaultEpilogueISJ_SK_SK_NS1F_6thread17LinearCombinationISJ_Li1EffLNS1K_9ScaleType4KindE0ELNS_15FloatRoundStyleE2ESJ_EENS1_15EpilogueDefaultEEEEEvvEEEEvNT_6ParamsE,"aw",@nobits
	.sectionflags	@""
	.align	16
	.zero		1024


//--------------------- .nv.shared.reserved.0     --------------------------
	.section	.nv.shared.reserved.0,"aw",@nobits
	.weak		__nv_reservedSMEM_offset_0_alias
	.size		__nv_reservedSMEM_offset_0_alias, 0, 0
	.other		__nv_reservedSMEM_offset_0_alias,@"STO_CUDA_RESERVED_SHARED STV_DEFAULT"
__nv_reservedSMEM_offset_0_alias:
	.zero		0


//--------------------- .nv.global                --------------------------
	.section	.nv.global,"aw",@nobits
.nv.global:
	.type		_ZN40_INTERNAL_2d9cabed_4_k_cu_8a61f94c_294464cute1_E,@object
	.size		_ZN40_INTERNAL_2d9cabed_4_k_cu_8a61f94c_294464cute1_E,(_ZN40_INTERNAL_2d9cabed_4_k_cu_8a61f94c_294464cuda3std3__45__cpo6cbeginE - _ZN40_INTERNAL_2d9cabed_4_k_cu_8a61f94c_294464cute1_E)
_ZN40_INTERNAL_2d9cabed_4_k_cu_8a61f94c_294464cute1_E:
	.zero		1
	.type		_ZN40_INTERNAL_2d9cabed_4_k_cu_8a61f94c_294464cuda3std3__45__cpo6cbeginE,@object
	.size		_ZN40_INTERNAL_2d9cabed_4_k_cu_8a61f94c_294464cuda3std3__45__cpo6cbeginE,(_ZN40_INTERNAL_2d9cabed_4_k_cu_8a61f94c_294464cuda3std3__48in_placeE - _ZN40_INTERNAL_2d9cabed_4_k_cu_8a61f94c_294464cuda3std3__45__cpo6cbeginE)
_ZN40_INTERNAL_2d9cabed_4_k_cu_8a61f94c_294464cuda3std3__45__cpo6cbeginE:
	.zero		1
	.type		_ZN40_INTERNAL_2d9cabed_4_k_cu_8a61f94c_294464cuda3std3__48in_placeE,@object
	.size		_ZN40_INTERNAL_2d9cabed_4_k_cu_8a61f94c_294464cuda3std3__48in_placeE,(_ZN40_INTERNAL_2d9cabed_4_k_cu_8a61f94c_294464cuda3std6ranges3__45__cpo9iter_moveE - _ZN40_INTERNAL_2d9cabed_4_k_cu_8a61f94c_294464cuda3std3__48in_placeE)
_ZN40_INTERNAL_2d9cabed_4_k_cu_8a61f94c_294464cuda3std3__48in_placeE:
	.zero		1
	.type		_ZN40_INTERNAL_2d9cabed_4_k_cu_8a61f94c_294464cuda3std6ranges3__45__cpo9iter_moveE,@object
	.size		_ZN40_INTERNAL_2d9cabed_4_k_cu_8a61f94c_294464cuda3std6ranges3__45__cpo9iter_moveE,(_ZN40_INTERNAL_2d9cabed_4_k_cu_8a61f94c_294464cuda3std3__45__cpo5beginE - _ZN40_INTERNAL_2d9cabed_4_k_cu_8a61f94c_294464cuda3std6ranges3__45__cpo9iter_moveE)
_ZN40_INTERNAL_2d9cabed_4_k_cu_8a61f94c_294464cuda3std6ranges3__45__cpo9iter_moveE:
	.zero		1
	.type		_ZN40_INTERNAL_2d9cabed_4_k_cu_8a61f94c_294464cuda3std3__45__cpo5beginE,@object
	.size		_ZN40_INTERNAL_2d9cabed_4_k_cu_8a61f94c_294464cuda3std3__45__cpo5beginE,(_ZN40_INTERNAL_2d9cabed_4_k_cu_8a61f94c_294464cuda3std3__442_GLOBAL__N__2d9cabed_4_k_cu_8a61f94c_294466ignoreE - _ZN40_INTERNAL_2d9cabed_4_k_cu_8a61f94c_294464cuda3std3__45__cpo5beginE)
_ZN40_INTERNAL_2d9cabed_4_k_cu_8a61f94c_294464cuda3std3__45__cpo5beginE:
	.zero		1
	.type		_ZN40_INTERNAL_2d9cabed_4_k_cu_8a61f94c_294464cuda3std3__442_GLOBAL__N__2d9cabed_4_k_cu_8a61f94c_294466ignoreE,@object
	.size		_ZN40_INTERNAL_2d9cabed_4_k_cu_8a61f94c_294464cuda3std3__442_GLOBAL__N__2d9cabed_4_k_cu_8a61f94c_294466ignoreE,(_ZN40_INTERNAL_2d9cabed_4_k_cu_8a61f94c_294464cute7productE - _ZN40_INTERNAL_2d9cabed_4_k_cu_8a61f94c_294464cuda3std3__442_GLOBAL__N__2d9cabed_4_k_cu_8a61f94c_294466ignoreE)
_ZN40_INTERNAL_2d9cabed_4_k_cu_8a61f94c_294464cuda3std3__442_GLOBAL__N__2d9cabed_4_k_cu_8a61f94c_294466ignoreE:
	.zero		1
	.type		_ZN40_INTERNAL_2d9cabed_4_k_cu_8a61f94c_294464cute7productE,@object
	.size		_ZN40_INTERNAL_2d9cabed_4_k_cu_8a61f94c_294464cute7productE,(_ZN40_INTERNAL_2d9cabed_4_k_cu_8a61f94c_294464cuda3std3__45__cpo3endE - _ZN40_INTERNAL_2d9cabed_4_k_cu_8a61f94c_294464cute7productE)
_ZN40_INTERNAL_2d9cabed_4_k_cu_8a61f94c_294464cute7productE:
	.zero		1
	.type		_ZN40_INTERNAL_2d9cabed_4_k_cu_8a61f94c_294464cuda3std3__45__cpo3endE,@object
	.size		_ZN40_INTERNAL_2d9cabed_4_k_cu_8a61f94c_294464cuda3std3__45__cpo3endE,(_ZN40_INTERNAL_2d9cabed_4_k_cu_8a61f94c_294464cuda3std3__419piecewise_constructE - _ZN40_INTERNAL_2d9cabed_4_k_cu_8a61f94c_294464cuda3std3__45__cpo3endE)
_ZN40_INTERNAL_2d9cabed_4_k_cu_8a61f94c_294464cuda3std3__45__cpo3endE:
	.zero		1
	.type		_ZN40_INTERNAL_2d9cabed_4_k_cu_8a61f94c_294464cuda3std3__419piecewise_constructE,@object
	.size		_ZN40_INTERNAL_2d9cabed_4_k_cu_8a61f94c_294464cuda3std3__419piecewise_constructE,(_ZN40_INTERNAL_2d9cabed_4_k_cu_8a61f94c_294464cuda3std3__45__cpo4cendE - _ZN40_INTERNAL_2d9cabed_4_k_cu_8a61f94c_294464cuda3std3__419piecewise_constructE)
_ZN40_INTERNAL_2d9cabed_4_k_cu_8a61f94c_294464cuda3std3__419piecewise_constructE:
	.zero		1
	.type		_ZN40_INTERNAL_2d9cabed_4_k_cu_8a61f94c_294464cuda3std3__45__cpo4cendE,@object
	.size		_ZN40_INTERNAL_2d9cabed_4_k_cu_8a61f94c_294464cuda3std3__45__cpo4cendE,(_ZN40_INTERNAL_2d9cabed_4_k_cu_8a61f94c_294464cuda3std6ranges3__45__cpo4swapE - _ZN40_INTERNAL_2d9cabed_4_k_cu_8a61f94c_294464cuda3std3__45__cpo4cendE)
_ZN40_INTERNAL_2d9cabed_4_k_cu_8a61f94c_294464cuda3std3__45__cpo4cendE:
	.zero		1
	.type		_ZN40_INTERNAL_2d9cabed_4_k_cu_8a61f94c_294464cuda3std6ranges3__45__cpo4swapE,@object
	.size		_ZN40_INTERNAL_2d9cabed_4_k_cu_8a61f94c_294464cuda3std6ranges3__45__cpo4swapE,(.L_7 - _ZN40_INTERNAL_2d9cabed_4_k_cu_8a61f94c_294464cuda3std6ranges3__45__cpo4swapE)
_ZN40_INTERNAL_2d9cabed_4_k_cu_8a61f94c_294464cuda3std6ranges3__45__cpo4swapE:
	.zero		1
.L_7:


//--------------------- .nv.constant0._ZN7cutlass13device_kernelINS_4gemm6kernel13GemmUniversalIN4cute5tupleIJiiiiEEENS1_10collective13CollectiveMmaINS1_37MainloopSm90TmaGmmaWarpSpecializedFP8ILi18ENS5_IJNS4_1CILi8EEENSA_ILi1EEESC_EEENS1_35KernelTmaWarpSpecializedCooperativeEEENS5_IJNSA_ILi128EEENSA_ILi64EEESH_EEENS_12float_e5m2_tENS5_IJlSC_lEEESJ_SK_NS4_8TiledMMAINS4_8MMA_AtomIJNS4_4SM904GMMA30MMA_64x64x32_F32E5M2E5M2_SS_TNILNSO_7ScaleInE1ELSQ_1EEEEEENS4_6LayoutINS5_IJNSA_ILi2EEESC_SC_EEENS5_IJSC_NSA_ILi0EEESW_EEEEENS5_IJNS4_10UnderscoreESZ_SZ_EEEEENS4_13SM90_TMA_LOADENS4_14ComposedLayoutINS4_7SwizzleILi2ELi4ELi3EEENS4_18smem_ptr_flag_bitsILi8EEENST_INS5_IJSB_SH_EEENS5_IJSH_SC_EEEEEEEvNS4_8identityENS4_23SM90_TMA_LOAD_MULTICASTES1B_vS1C_EENS_8epilogue10collective6detail29Sm90TmaWarpSpecializedAdapterINS1G_15DefaultEpilogueISJ_SK_SK_NS1F_6thread17LinearCombinationISJ_Li1EffLNS1K_9ScaleType4KindE0ELNS_15FloatRoundStyleE2ESJ_EENS1_15EpilogueDefaultEEEEEvvEEEEvNT_6ParamsE --------------------------
	.section	.nv.constant0._ZN7cutlass13device_kernelINS_4gemm6kernel13GemmUniversalIN4cute5tupleIJiiiiEEENS1_10collective13CollectiveMmaINS1_37MainloopSm90TmaGmmaWarpSpecializedFP8ILi18ENS5_IJNS4_1CILi8EEENSA_ILi1EEESC_EEENS1_35KernelTmaWarpSpecializedCooperativeEEENS5_IJNSA_ILi128EEENSA_ILi64EEESH_EEENS_12float_e5m2_tENS5_IJlSC_lEEESJ_SK_NS4_8TiledMMAINS4_8MMA_AtomIJNS4_4SM904GMMA30MMA_64x64x32_F32E5M2E5M2_SS_TNILNSO_7ScaleInE1ELSQ_1EEEEEENS4_6LayoutINS5_IJNSA_ILi2EEESC_SC_EEENS5_IJSC_NSA_ILi0EEESW_EEEEENS5_IJNS4_10UnderscoreESZ_SZ_EEEEENS4_13SM90_TMA_LOADENS4_14ComposedLayoutINS4_7SwizzleILi2ELi4ELi3EEENS4_18smem_ptr_flag_bitsILi8EEENST_INS5_IJSB_SH_EEENS5_IJSH_SC_EEEEEEEvNS4_8identityENS4_23SM90_TMA_LOAD_MULTICASTES1B_vS1C_EENS_8epilogue10collective6detail29Sm90TmaWarpSpecializedAdapterINS1G_15DefaultEpilogueISJ_SK_SK_NS1F_6thread17LinearCombinationISJ_Li1EffLNS1K_9ScaleType4KindE0ELNS_15FloatRoundStyleE2ESJ_EENS1_15EpilogueDefaultEEEEEvvEEEEvNT_6ParamsE,"a",@progbits
	.sectionflags	@""
	.align	4
.nv.constant0._ZN7cutlass13device_kernelINS_4gemm6kernel13GemmUniversalIN4cute5tupleIJiiiiEEENS1_10collective13CollectiveMmaINS1_37MainloopSm90TmaGmmaWarpSpecializedFP8ILi18ENS5_IJNS4_1CILi8EEENSA_ILi1EEESC_EEENS1_35KernelTmaWarpSpecializedCooperativeEEENS5_IJNSA_ILi128EEENSA_ILi64EEESH_EEENS_12float_e5m2_tENS5_IJlSC_lEEESJ_SK_NS4_8TiledMMAINS4_8MMA_AtomIJNS4_4SM904GMMA30MMA_64x64x32_F32E5M2E5M2_SS_TNILNSO_7ScaleInE1ELSQ_1EEEEEENS4_6LayoutINS5_IJNSA_ILi2EEESC_SC_EEENS5_IJSC_NSA_ILi0EEESW_EEEEENS5_IJNS4_10UnderscoreESZ_SZ_EEEEENS4_13SM90_TMA_LOADENS4_14ComposedLayoutINS4_7SwizzleILi2ELi4ELi3EEENS4_18smem_ptr_flag_bitsILi8EEENST_INS5_IJSB_SH_EEENS5_IJSH_SC_EEEEEEEvNS4_8identityENS4_23SM90_TMA_LOAD_MULTICASTES1B_vS1C_EENS_8epilogue10collective6detail29Sm90TmaWarpSpecializedAdapterINS1G_15DefaultEpilogueISJ_SK_SK_NS1F_6thread17LinearCombinationISJ_Li1EffLNS1K_9ScaleType4KindE0ELNS_15FloatRoundStyleE2ESJ_EENS1_15EpilogueDefaultEEEEEvvEEEEvNT_6ParamsE:
	.zero		1664


//--------------------- SYMBOLS --------------------------

	.type		.nv.reservedSmem.offset0,@object
	.size		.nv.reservedSmem.offset0,0x4
